// auto-generated by cutlass_sweep.fmha — config: {"arch": "sm_90", "direction": "bwd", "dtype": "fp16", "head_dim": 48, "mask": "none", "schedule": "cooperative", "tile_kv": 128, "tile_q": 128}
#include "cutlass/cutlass.h"
#include "cute/tensor.hpp"
#include "cutlass/device_kernel.h"
#include "cutlass/kernel_hardware_info.h"
#include "88_hopper_fmha/collective/fmha_fusion.hpp"
#include "88_hopper_fmha/collective/fmha_collective_bwd_tma_warpspecialized.hpp"
#include "88_hopper_fmha/collective/fmha_epilogue_bwd.hpp"
#include "88_hopper_fmha/kernel/fmha_kernel_tma_warpspecialized.hpp"
#include "88_hopper_fmha/kernel/fmha_tile_scheduler.hpp"

using namespace cute;
using Element = cutlass::half_t;
using TileShape = Shape<_128, _128, _48>;

using Mainloop = cutlass::fmha::collective::FmhaBwdMainloopTmaWarpSpecialized<
    Element, float, TileShape,
    cutlass::fmha::collective::FusionBwdAdapter<cutlass::fmha::collective::DefaultFusion>>;
using Epilogue = cutlass::fmha::collective::FmhaBwdEpilogueKV<
    Element, float, typename Mainloop::TileShapePV>;
using Kernel = cutlass::fmha::kernel::FmhaKernelTmaWarpSpecialized<
    Mainloop, Epilogue,
    cutlass::fmha::kernel::TileSchedulerBwdAdapter<
        cutlass::fmha::kernel::IndividualTileScheduler>>;

auto* _anchor = &cutlass::device_kernel<Kernel>;


// ===== COMPILED SASS (sm_90a) =====

	.target	sm_90a

	.elftype	@"ET_EXEC"


//--------------------- .note.nv.tkinfo           --------------------------
	.section	.note.nv.tkinfo,"",@"SHT_NOTE"
	.sectionflags	@"SHF_NOTE_NV_TKINFO"
	.tkinfo
        /*0018*/ 	.word	0x00000002
        /*0030*/ 	.string	""
        /*0030*/ 	.string	"ptxas"
        /*0030*/ 	.string	"Cuda compilation tools, release 13.0, V13.0.88"
        /*0030*/ 	.string	"Build cuda_13.0.r13.0/compiler.36424714_0"
        /*0030*/ 	.string	"-arch sm_90a -m 64 "



//--------------------- .note.nv.cuinfo           --------------------------
	.section	.note.nv.cuinfo,"",@"SHT_NOTE"
	.sectionflags	@"SHF_NOTE_NV_CUINFO"
        /*0018*/ 	.short	0x0002
        /*001a*/ 	.short	0x005a
        /*001c*/ 	.short	0x0082
	.zero		2


//--------------------- .nv.info                  --------------------------
	.section	.nv.info,"",@"SHT_CUDA_INFO"
	.align	4


	//----- nvinfo : EIATTR_REGCOUNT
	.align		4
        /*0000*/ 	.byte	0x04, 0x2f
        /*0002*/ 	.short	(.L_16 - .L_15)
	.align		4
.L_15:
        /*0004*/ 	.word	index@(_ZN7cutlass13device_kernelINS_4fmha6kernel28FmhaKernelTmaWarpSpecializedINS1_10collective33FmhaBwdMainloopTmaWarpSpecializedINS_6half_tEfN4cute5tupleIJNS7_1CILi128EEESA_NS9_ILi48EEEEEENS4_16FusionBwdAdapterINS4_13DefaultFusionEEEJEEENS4_17FmhaBwdEpilogueKVIS6_fNS8_IJNS9_ILi64EEESB_SA_EEEEENS2_23TileSchedulerBwdAdapterINS2_23IndividualTileSchedulerEEEJEEEEEvNT_6ParamsE)
        /*0008*/ 	.word	0x000000a8


	//----- nvinfo : EIATTR_FRAME_SIZE
	.align		4
.L_16:
        /*000c*/ 	.byte	0x04, 0x11
        /*000e*/ 	.short	(.L_18 - .L_17)
	.align		4
.L_17:
        /*0010*/ 	.word	index@(_ZN7cutlass13device_kernelINS_4fmha6kernel28FmhaKernelTmaWarpSpecializedINS1_10collective33FmhaBwdMainloopTmaWarpSpecializedINS_6half_tEfN4cute5tupleIJNS7_1CILi128EEESA_NS9_ILi48EEEEEENS4_16FusionBwdAdapterINS4_13DefaultFusionEEEJEEENS4_17FmhaBwdEpilogueKVIS6_fNS8_IJNS9_ILi64EEESB_SA_EEEEENS2_23TileSchedulerBwdAdapterINS2_23IndividualTileSchedulerEEEJEEEEEvNT_6ParamsE)
        /*0014*/ 	.word	0x00000100


	//----- nvinfo : EIATTR_MIN_STACK_SIZE
	.align		4
.L_18:
        /*0018*/ 	.byte	0x04, 0x12
        /*001a*/ 	.short	(.L_20 - .L_19)
	.align		4
.L_19:
        /*001c*/ 	.word	index@(_ZN7cutlass13device_kernelINS_4fmha6kernel28FmhaKernelTmaWarpSpecializedINS1_10collective33FmhaBwdMainloopTmaWarpSpecializedINS_6half_tEfN4cute5tupleIJNS7_1CILi128EEESA_NS9_ILi48EEEEEENS4_16FusionBwdAdapterINS4_13DefaultFusionEEEJEEENS4_17FmhaBwdEpilogueKVIS6_fNS8_IJNS9_ILi64EEESB_SA_EEEEENS2_23TileSchedulerBwdAdapterINS2_23IndividualTileSchedulerEEEJEEEEEvNT_6ParamsE)
        /*0020*/ 	.word	0x00000100
.L_20:


//--------------------- .nv.compat                --------------------------
	.section	.nv.compat,"",@"SHT_CUDA_COMPAT_INFO"
	.align	4
        /*0000*/ 	.byte	0x02, 0x09, 0x01, 0x00, 0x02, 0x02, 0x04, 0x00, 0x02, 0x05, 0x05, 0x00, 0x03, 0x07, 0x01, 0x01
        /*0010*/ 	.byte	0x02, 0x03, 0x01, 0x00, 0x02, 0x06, 0x01, 0x00, 0x04, 0x0b, 0x08, 0x00, 0x00, 0x00, 0x00, 0x00
        /*0020*/ 	.byte	0x00, 0x00, 0x00, 0x00


//--------------------- .nv.info._ZN7cutlass13device_kernelINS_4fmha6kernel28FmhaKernelTmaWarpSpecializedINS1_10collective33FmhaBwdMainloopTmaWarpSpecializedINS_6half_tEfN4cute5tupleIJNS7_1CILi128EEESA_NS9_ILi48EEEEEENS4_16FusionBwdAdapterINS4_13DefaultFusionEEEJEEENS4_17FmhaBwdEpilogueKVIS6_fNS8_IJNS9_ILi64EEESB_SA_EEEEENS2_23TileSchedulerBwdAdapterINS2_23IndividualTileSchedulerEEEJEEEEEvNT_6ParamsE --------------------------
	.section	.nv.info._ZN7cutlass13device_kernelINS_4fmha6kernel28FmhaKernelTmaWarpSpecializedINS1_10collective33FmhaBwdMainloopTmaWarpSpecializedINS_6half_tEfN4cute5tupleIJNS7_1CILi128EEESA_NS9_ILi48EEEEEENS4_16FusionBwdAdapterINS4_13DefaultFusionEEEJEEENS4_17FmhaBwdEpilogueKVIS6_fNS8_IJNS9_ILi64EEESB_SA_EEEEENS2_23TileSchedulerBwdAdapterINS2_23IndividualTileSchedulerEEEJEEEEEvNT_6ParamsE,"",@"SHT_CUDA_INFO"
	.sectionflags	@""
	.align	4


	//----- nvinfo : EIATTR_CUDA_API_VERSION
	.align		4
        /*0000*/ 	.byte	0x04, 0x37
        /*0002*/ 	.short	(.L_22 - .L_21)
.L_21:
        /*0004*/ 	.word	0x00000082


	//----- nvinfo : EIATTR_KPARAM_INFO
	.align		4
.L_22:
        /*0008*/ 	.byte	0x04, 0x17
        /*000a*/ 	.short	(.L_24 - .L_23)
.L_23:
        /*000c*/ 	.word	0x00000000
        /*0010*/ 	.short	0x0000
        /*0012*/ 	.short	0x0070
        /*0014*/ 	.byte	0x00, 0xf0, 0x01, 0x3a


	//----- nvinfo : EIATTR_SPARSE_MMA_MASK
	.align		4
.L_24:
        /*0018*/ 	.byte	0x03, 0x50
        /*001a*/ 	.short	0x0000


	//----- nvinfo : EIATTR_MAXREG_COUNT
	.align		4
        /*001c*/ 	.byte	0x03, 0x1b
        /*001e*/ 	.short	0x00a8


	//----- nvinfo : EIATTR_NUM_BARRIERS
	.align		4
        /*0020*/ 	.byte	0x02, 0x4c
        /*0022*/ 	.byte	0x02
	.zero		1


	//----- nvinfo : EIATTR_EXTERNS
	.align		4
        /*0024*/ 	.byte	0x04, 0x0f
        /*0026*/ 	.short	(.L_26 - .L_25)


	//   ....[0]....
	.align		4
.L_25:
        /*0028*/ 	.word	index@(__assertfail)


	//----- nvinfo : EIATTR_MERCURY_ISA_VERSION
	.align		4
.L_26:
        /*002c*/ 	.byte	0x03, 0x5f
        /*002e*/ 	.short	0x0101


	//----- nvinfo : EIATTR_INT_WARP_WIDE_INSTR_OFFSETS
	.align		4
        /*0030*/ 	.byte	0x04, 0x31
        /*0032*/ 	.short	(.L_28 - .L_27)


	//   ....[0]....
.L_27:
        /*0034*/ 	.word	0x000007e0


	//   ....[1]....
        /*0038*/ 	.word	0x000007f0


	//   ....[2]....
        /*003c*/ 	.word	0x00000800


	//   ....[3]....
        /*0040*/ 	.word	0x00000810


	//   ....[4]....
        /*0044*/ 	.word	0x000008a0


	//----- nvinfo : EIATTR_COOP_GROUP_MASK_REGIDS
	.align		4
.L_28:
        /*0048*/ 	.byte	0x04, 0x29
        /*004a*/ 	.short	(.L_30 - .L_29)


	//   ....[0]....
.L_29:
        /*004c*/ 	.word	0xffffffff


	//   ....[1]....
        /*0050*/ 	.word	0xffffffff


	//   ....[2]....
        /*0054*/ 	.word	0xffffffff


	//   ....[3]....
        /*0058*/ 	.word	0xffffffff


	//   ....[4]....
        /*005c*/ 	.word	0xffffffff


	//   ....[5]....
        /*0060*/ 	.word	0xffffffff


	//----- nvinfo : EIATTR_COOP_GROUP_INSTR_OFFSETS
	.align		4
.L_30:
        /*0064*/ 	.byte	0x04, 0x28
        /*0066*/ 	.short	(.L_32 - .L_31)


	//   ....[0]....
.L_31:
        /*0068*/ 	.word	0x00000060


	//   ....[1]....
        /*006c*/ 	.word	0x00000090


	//   ....[2]....
        /*0070*/ 	.word	0x00000250


	//   ....[3]....
        /*0074*/ 	.word	0x00000480


	//   ....[4]....
        /*0078*/ 	.word	0x00000620


	//   ....[5]....
        /*007c*/ 	.word	0x00000780


	//----- nvinfo : EIATTR_REG_RECONFIG
	.align		4
.L_32:
        /*0080*/ 	.byte	0x01, 0x54
	.zero		2


	//----- nvinfo : EIATTR_SYSCALL_OFFSETS
	.align		4
        /*0084*/ 	.byte	0x04, 0x46
        /*0086*/ 	.short	(.L_34 - .L_33)


	//   ....[0]....
.L_33:
        /*0088*/ 	.word	0x00008ff0


	//   ....[1]....
        /*008c*/ 	.word	0x00009140


	//   ....[2]....
        /*0090*/ 	.word	0x00009890


	//   ....[3]....
        /*0094*/ 	.word	0x000099c0


	//----- nvinfo : EIATTR_MBARRIER_INSTR_OFFSETS
	.align		4
.L_34:
        /*0098*/ 	.byte	0x04, 0x39
        /*009a*/ 	.short	(.L_36 - .L_35)


	//   ....[0]....
.L_35:
        /*009c*/ 	.word	0x000003f0
        /*00a0*/ 	.word	0x000000ff
        /*00a4*/ 	.word	0x00026840
        /*00a8*/ 	.short	0x0100
        /*00aa*/ 	.byte	0x05
	.zero		1


	//   ....[1]....
        /*00ac*/ 	.word	0x00000400
        /*00b0*/ 	.word	0x000000ff
        /*00b4*/ 	.word	0x00026860
        /*00b8*/ 	.short	0x0100
        /*00ba*/ 	.byte	0x05
	.zero		1


	//   ....[2]....
        /*00bc*/ 	.word	0x00000410
        /*00c0*/ 	.word	0x000000ff
        /*00c4*/ 	.word	0x00026848
        /*00c8*/ 	.short	0x0100
        /*00ca*/ 	.byte	0x05
	.zero		1


	//   ....[3]....
        /*00cc*/ 	.word	0x00000420
        /*00d0*/ 	.word	0x000000ff
        /*00d4*/ 	.word	0x00026868
        /*00d8*/ 	.short	0x0100
        /*00da*/ 	.byte	0x05
	.zero		1


	//   ....[4]....
        /*00dc*/ 	.word	0x00000430
        /*00e0*/ 	.word	0x000000ff
        /*00e4*/ 	.word	0x00026850
        /*00e8*/ 	.short	0x0100
        /*00ea*/ 	.byte	0x05
	.zero		1


	//   ....[5]....
        /*00ec*/ 	.word	0x00000440
        /*00f0*/ 	.word	0x000000ff
        /*00f4*/ 	.word	0x00026870
        /*00f8*/ 	.short	0x0100
        /*00fa*/ 	.byte	0x05
	.zero		1


	//   ....[6]....
        /*00fc*/ 	.word	0x00000450
        /*0100*/ 	.word	0x000000ff
        /*0104*/ 	.word	0x00026858
        /*0108*/ 	.short	0x0100
        /*010a*/ 	.byte	0x05
	.zero		1


	//   ....[7]....
        /*010c*/ 	.word	0x00000460
        /*0110*/ 	.word	0x000000ff
        /*0114*/ 	.word	0x00026878
        /*0118*/ 	.short	0x0100
        /*011a*/ 	.byte	0x05
	.zero		1


	//   ....[8]....
        /*011c*/ 	.word	0x00000590
        /*0120*/ 	.word	0x000000ff
        /*0124*/ 	.word	0x00026800
        /*0128*/ 	.short	0x0100
        /*012a*/ 	.byte	0x05
	.zero		1


	//   ....[9]....
        /*012c*/ 	.word	0x000005a0
        /*0130*/ 	.word	0x000000ff
        /*0134*/ 	.word	0x00026820
        /*0138*/ 	.short	0x0100
        /*013a*/ 	.byte	0x05
	.zero		1


	//   ....[10]....
        /*013c*/ 	.word	0x000005b0
        /*0140*/ 	.word	0x000000ff
        /*0144*/ 	.word	0x00026808
        /*0148*/ 	.short	0x0100
        /*014a*/ 	.byte	0x05
	.zero		1


	//   ....[11]....
        /*014c*/ 	.word	0x000005c0
        /*0150*/ 	.word	0x000000ff
        /*0154*/ 	.word	0x00026828
        /*0158*/ 	.short	0x0100
        /*015a*/ 	.byte	0x05
	.zero		1


	//   ....[12]....
        /*015c*/ 	.word	0x000005d0
        /*0160*/ 	.word	0x000000ff
        /*0164*/ 	.word	0x00026810
        /*0168*/ 	.short	0x0100
        /*016a*/ 	.byte	0x05
	.zero		1


	//   ....[13]....
        /*016c*/ 	.word	0x000005e0
        /*0170*/ 	.word	0x000000ff
        /*0174*/ 	.word	0x00026830
        /*0178*/ 	.short	0x0100
        /*017a*/ 	.byte	0x05
	.zero		1


	//   ....[14]....
        /*017c*/ 	.word	0x000005f0
        /*0180*/ 	.word	0x000000ff
        /*0184*/ 	.word	0x00026818
        /*0188*/ 	.short	0x0100
        /*018a*/ 	.byte	0x05
	.zero		1


	//   ....[15]....
        /*018c*/ 	.word	0x00000600
        /*0190*/ 	.word	0x000000ff
        /*0194*/ 	.word	0x00026838
        /*0198*/ 	.short	0x0100
        /*019a*/ 	.byte	0x05
	.zero		1


	//   ....[16]....
        /*019c*/ 	.word	0x00000730
        /*01a0*/ 	.word	0x000000ff
        /*01a4*/ 	.word	0x00026880
        /*01a8*/ 	.short	0x0100
        /*01aa*/ 	.byte	0x05
	.zero		1


	//   ....[17]....
        /*01ac*/ 	.word	0x00000740
        /*01b0*/ 	.word	0x000000ff
        /*01b4*/ 	.word	0x00026890
        /*01b8*/ 	.short	0x0100
        /*01ba*/ 	.byte	0x05
	.zero		1


	//   ....[18]....
        /*01bc*/ 	.word	0x00000750
        /*01c0*/ 	.word	0x000000ff
        /*01c4*/ 	.word	0x00026888
        /*01c8*/ 	.short	0x0100
        /*01ca*/ 	.byte	0x05
	.zero		1


	//   ....[19]....
        /*01cc*/ 	.word	0x00000760
        /*01d0*/ 	.word	0x000000ff
        /*01d4*/ 	.word	0x00026898
        /*01d8*/ 	.short	0x0100
        /*01da*/ 	.byte	0x05
	.zero		1


	//   ....[20]....
        /*01dc*/ 	.word	0x000008d0
        /*01e0*/ 	.word	0x000000ff
        /*01e4*/ 	.word	0x000268a0
        /*01e8*/ 	.short	0x0100
        /*01ea*/ 	.byte	0x05
	.zero		1


	//   ....[21]....
        /*01ec*/ 	.word	0x000008e0
        /*01f0*/ 	.word	0x000000ff
        /*01f4*/ 	.word	0x000268a8
        /*01f8*/ 	.short	0x0100
        /*01fa*/ 	.byte	0x05
	.zero		1


	//   ....[22]....
        /*01fc*/ 	.word	0x000008f0
        /*0200*/ 	.word	0x000000ff
        /*0204*/ 	.word	0x000268b0
        /*0208*/ 	.short	0x0100
        /*020a*/ 	.byte	0x05
	.zero		1


	//   ....[23]....
        /*020c*/ 	.word	0x00000900
        /*0210*/ 	.word	0x000000ff
        /*0214*/ 	.word	0x000268b8
        /*0218*/ 	.short	0x0100
        /*021a*/ 	.byte	0x05
	.zero		1


	//   ....[24]....
        /*021c*/ 	.word	0x00000a00
        /*0220*/ 	.word	0x000000ff
        /*0224*/ 	.word	0x000268d0
        /*0228*/ 	.short	0x0100
        /*022a*/ 	.byte	0x05
	.zero		1


	//   ....[25]....
        /*022c*/ 	.word	0x00000a10
        /*0230*/ 	.word	0x000000ff
        /*0234*/ 	.word	0x000268e8
        /*0238*/ 	.short	0x0100
        /*023a*/ 	.byte	0x05
	.zero		1


	//   ....[26]....
        /*023c*/ 	.word	0x00000a20
        /*0240*/ 	.word	0x000000ff
        /*0244*/ 	.word	0x000268d8
        /*0248*/ 	.short	0x0100
        /*024a*/ 	.byte	0x05
	.zero		1


	//   ....[27]....
        /*024c*/ 	.word	0x00000a30
        /*0250*/ 	.word	0x000000ff
        /*0254*/ 	.word	0x000268f0
        /*0258*/ 	.short	0x0100
        /*025a*/ 	.byte	0x05
	.zero		1


	//   ....[28]....
        /*025c*/ 	.word	0x00000a40
        /*0260*/ 	.word	0x000000ff
        /*0264*/ 	.word	0x000268e0
        /*0268*/ 	.short	0x0100
        /*026a*/ 	.byte	0x05
	.zero		1


	//   ....[29]....
        /*026c*/ 	.word	0x00000a50
        /*0270*/ 	.word	0x000000ff
        /*0274*/ 	.word	0x000268f8
        /*0278*/ 	.short	0x0100
        /*027a*/ 	.byte	0x05
	.zero		1


	//   ....[30]....
        /*027c*/ 	.word	0x00000e40
        /*0280*/ 	.word	0x000000ff
        /*0284*/ 	.word	0x00026840
        /*0288*/ 	.short	0x010a
        /*028a*/ 	.byte	0x22
	.zero		1


	//   ....[31]....
        /*028c*/ 	.word	0x00000e80
        /*0290*/ 	.word	0x000000ff
        /*0294*/ 	.word	0x00026848
        /*0298*/ 	.short	0x010a
        /*029a*/ 	.byte	0x22
	.zero		1


	//   ....[32]....
        /*029c*/ 	.word	0x00001330
        /*02a0*/ 	.word	0x000000ff
        /*02a4*/ 	.word	0x00026800
        /*02a8*/ 	.short	0x010a
        /*02aa*/ 	.byte	0x07
	.zero		1


	//   ....[33]....
        /*02ac*/ 	.word	0x00001600
        /*02b0*/ 	.word	0x000000ff
        /*02b4*/ 	.word	0x00026800
        /*02b8*/ 	.short	0x010a
        /*02ba*/ 	.byte	0x08
	.zero		1


	//   ....[34]....
        /*02bc*/ 	.word	0x00002250
        /*02c0*/ 	.word	0x000000ff
        /*02c4*/ 	.word	0x00000000
        /*02c8*/ 	.short	0x010a
        /*02ca*/ 	.byte	0x09
	.zero		1


	//   ....[35]....
        /*02cc*/ 	.word	0x000029e0
        /*02d0*/ 	.word	0x000000ff
        /*02d4*/ 	.word	0x00000000
        /*02d8*/ 	.short	0x0101
        /*02da*/ 	.byte	0x0b
	.zero		1


	//   ....[36]....
        /*02dc*/ 	.word	0x00005220
        /*02e0*/ 	.word	0x000000ff
        /*02e4*/ 	.word	0x000268a0
        /*02e8*/ 	.short	0x010a
        /*02ea*/ 	.byte	0x09
	.zero		1


	//   ....[37]....
        /*02ec*/ 	.word	0x00005510
        /*02f0*/ 	.word	0x000000ff
        /*02f4*/ 	.word	0x000268a0
        /*02f8*/ 	.short	0x0101
        /*02fa*/ 	.byte	0x09
	.zero		1


	//   ....[38]....
        /*02fc*/ 	.word	0x00005fb0
        /*0300*/ 	.word	0x00000005
        /*0304*/ 	.word	0x00026890
        /*0308*/ 	.short	0x010a
        /*030a*/ 	.byte	0x3f
	.zero		1


	//   ....[39]....
        /*030c*/ 	.word	0x00005ff0
        /*0310*/ 	.word	0x00000005
        /*0314*/ 	.word	0x00026880
        /*0318*/ 	.short	0x0101
        /*031a*/ 	.byte	0x3f
	.zero		1


	//   ....[40]....
        /*031c*/ 	.word	0x00006040
        /*0320*/ 	.word	0x000000ff
        /*0324*/ 	.word	0x00000000
        /*0328*/ 	.short	0x010a
        /*032a*/ 	.byte	0x09
	.zero		1


	//   ....[41]....
        /*032c*/ 	.word	0x00007d60
        /*0330*/ 	.word	0x000000ff
        /*0334*/ 	.word	0x00000000
        /*0338*/ 	.short	0x0101
        /*033a*/ 	.byte	0x08
	.zero		1


	//   ....[42]....
        /*033c*/ 	.word	0x00007db0
        /*0340*/ 	.word	0x00000069
        /*0344*/ 	.word	0x00026890
        /*0348*/ 	.short	0x010a
        /*034a*/ 	.byte	0x3f
	.zero		1


	//   ....[43]....
        /*034c*/ 	.word	0x00008960
        /*0350*/ 	.word	0x00000069
        /*0354*/ 	.word	0x00026880
        /*0358*/ 	.short	0x0101
        /*035a*/ 	.byte	0x3f
	.zero		1


	//   ....[44]....
        /*035c*/ 	.word	0x00008a90
        /*0360*/ 	.word	0x000000ff
        /*0364*/ 	.word	0x00000000
        /*0368*/ 	.short	0x0101
        /*036a*/ 	.byte	0x04
	.zero		1


	//   ....[45]....
        /*036c*/ 	.word	0x00008b40
        /*0370*/ 	.word	0x000000ff
        /*0374*/ 	.word	0x00000000
        /*0378*/ 	.short	0x0101
        /*037a*/ 	.byte	0x04
	.zero		1


	//   ....[46]....
        /*037c*/ 	.word	0x00008c90
        /*0380*/ 	.word	0x000000ff
        /*0384*/ 	.word	0x00000000
        /*0388*/ 	.short	0x0101
        /*038a*/ 	.byte	0x04
	.zero		1


	//   ....[47]....
        /*038c*/ 	.word	0x00008d00
        /*0390*/ 	.word	0x000000ff
        /*0394*/ 	.word	0x00000000
        /*0398*/ 	.short	0x0101
        /*039a*/ 	.byte	0x22
	.zero		1


	//   ....[48]....
        /*039c*/ 	.word	0x00008da0
        /*03a0*/ 	.word	0x00000003
        /*03a4*/ 	.word	0x00026890
        /*03a8*/ 	.short	0x010a
        /*03aa*/ 	.byte	0x3f
	.zero		1


	//   ....[49]....
        /*03ac*/ 	.word	0x00008e50
        /*03b0*/ 	.word	0x00000003
        /*03b4*/ 	.word	0x00026890
        /*03b8*/ 	.short	0x010a
        /*03ba*/ 	.byte	0x3f
	.zero		1


	//   ....[50]....
        /*03bc*/ 	.word	0x00008ed0
        /*03c0*/ 	.word	0x000000ff
        /*03c4*/ 	.word	0x000268a0
        /*03c8*/ 	.short	0x010a
        /*03ca*/ 	.byte	0x04
	.zero		1


	//   ....[51]....
        /*03cc*/ 	.word	0x00009f80
        /*03d0*/ 	.word	0x000000ff
        /*03d4*/ 	.word	0x000268a0
        /*03d8*/ 	.short	0x0101
        /*03da*/ 	.byte	0x25
	.zero		1


	//   ....[52]....
        /*03dc*/ 	.word	0x0000a1f0
        /*03e0*/ 	.word	0x000000ff
        /*03e4*/ 	.word	0x00026880
        /*03e8*/ 	.short	0x010a
        /*03ea*/ 	.byte	0x04
	.zero		1


	//   ....[53]....
        /*03ec*/ 	.word	0x0000a2e0
        /*03f0*/ 	.word	0x000000ff
        /*03f4*/ 	.word	0x00000000
        /*03f8*/ 	.short	0x0101
        /*03fa*/ 	.byte	0x04
	.zero		1


	//   ....[54]....
        /*03fc*/ 	.word	0x0000b5c0
        /*0400*/ 	.word	0x000000ff
        /*0404*/ 	.word	0x00000000
        /*0408*/ 	.short	0x0101
        /*040a*/ 	.byte	0x0e
	.zero		1


	//   ....[55]....
        /*040c*/ 	.word	0x0000b6c0
        /*0410*/ 	.word	0x00000004
        /*0414*/ 	.word	0x00026860
        /*0418*/ 	.short	0x010a
        /*041a*/ 	.byte	0x3f
	.zero		1


	//   ....[56]....
        /*041c*/ 	.word	0x0000b9f0
        /*0420*/ 	.word	0x00000005
        /*0424*/ 	.word	0x00026820
        /*0428*/ 	.short	0x010a
        /*042a*/ 	.byte	0x3f
	.zero		1


	//   ....[57]....
        /*042c*/ 	.word	0x0000bda0
        /*0430*/ 	.word	0x00000005
        /*0434*/ 	.word	0x00026860
        /*0438*/ 	.short	0x010a
        /*043a*/ 	.byte	0x3f
	.zero		1


	//   ....[58]....
        /*043c*/ 	.word	0x0000c110
        /*0440*/ 	.word	0x00000006
        /*0444*/ 	.word	0x00026860
        /*0448*/ 	.short	0x010a
        /*044a*/ 	.byte	0x3f
	.zero		1


	//   ....[59]....
        /*044c*/ 	.word	0x0000c4b0
        /*0450*/ 	.word	0x00000006
        /*0454*/ 	.word	0x00026820
        /*0458*/ 	.short	0x010a
        /*045a*/ 	.byte	0x3f
	.zero		1


	//   ....[60]....
        /*045c*/ 	.word	0x0000c890
        /*0460*/ 	.word	0x00000006
        /*0464*/ 	.word	0x00026860
        /*0468*/ 	.short	0x010a
        /*046a*/ 	.byte	0x3f
	.zero		1


	//   ....[61]....
        /*046c*/ 	.word	0x0000cc90
        /*0470*/ 	.word	0x00000006
        /*0474*/ 	.word	0x00026820
        /*0478*/ 	.short	0x010a
        /*047a*/ 	.byte	0x3f
	.zero		1


	//   ....[62]....
        /*047c*/ 	.word	0x0000d160
        /*0480*/ 	.word	0x00000006
        /*0484*/ 	.word	0x00026820
        /*0488*/ 	.short	0x010a
        /*048a*/ 	.byte	0x3f
	.zero		1


	//   ....[63]....
        /*048c*/ 	.word	0x0000d620
        /*0490*/ 	.word	0x00000003
        /*0494*/ 	.word	0x00026840
        /*0498*/ 	.short	0x010a
        /*049a*/ 	.byte	0x3f
	.zero		1


	//   ....[64]....
        /*049c*/ 	.word	0x0000d680
        /*04a0*/ 	.word	0x00000005
        /*04a4*/ 	.word	0x00026848
        /*04a8*/ 	.short	0x010a
        /*04aa*/ 	.byte	0x3f
	.zero		1


	//   ....[65]....
        /*04ac*/ 	.word	0x0000d6e0
        /*04b0*/ 	.word	0x00000005
        /*04b4*/ 	.word	0x00026800
        /*04b8*/ 	.short	0x010a
        /*04ba*/ 	.byte	0x3f
	.zero		1


	//   ....[66]....
        /*04bc*/ 	.word	0x0000d740
        /*04c0*/ 	.word	0x00000005
        /*04c4*/ 	.word	0x00026800
        /*04c8*/ 	.short	0x010a
        /*04ca*/ 	.byte	0x3f
	.zero		1


	//   ....[67]....
        /*04cc*/ 	.word	0x0000d7a0
        /*04d0*/ 	.word	0x00000005
        /*04d4*/ 	.word	0x00000000
        /*04d8*/ 	.short	0x010a
        /*04da*/ 	.byte	0x3f
	.zero		1


	//   ....[68]....
        /*04dc*/ 	.word	0x0000d800
        /*04e0*/ 	.word	0x00000017
        /*04e4*/ 	.word	0x000268a0
        /*04e8*/ 	.short	0x010a
        /*04ea*/ 	.byte	0x3f
	.zero		1


	//   ....[69]....
        /*04ec*/ 	.word	0x0000d850
        /*04f0*/ 	.word	0x00000005
        /*04f4*/ 	.word	0x00026890
        /*04f8*/ 	.short	0x010a
        /*04fa*/ 	.byte	0x3f
	.zero		1


	//   ....[70]....
        /*04fc*/ 	.word	0x0000d8b0
        /*0500*/ 	.word	0x00000005
        /*0504*/ 	.word	0x00000000
        /*0508*/ 	.short	0x010a
        /*050a*/ 	.byte	0x3f
	.zero		1


	//   ....[71]....
        /*050c*/ 	.word	0x0000d900
        /*0510*/ 	.word	0x00000069
        /*0514*/ 	.word	0x00026890
        /*0518*/ 	.short	0x010a
        /*051a*/ 	.byte	0x3f
	.zero		1


	//   ....[72]....
        /*051c*/ 	.word	0x0000d950
        /*0520*/ 	.word	0x00000003
        /*0524*/ 	.word	0x00026890
        /*0528*/ 	.short	0x010a
        /*052a*/ 	.byte	0x3f
	.zero		1


	//   ....[73]....
        /*052c*/ 	.word	0x0000d9a0
        /*0530*/ 	.word	0x00000003
        /*0534*/ 	.word	0x00026890
        /*0538*/ 	.short	0x010a
        /*053a*/ 	.byte	0x3f
	.zero		1


	//   ....[74]....
        /*053c*/ 	.word	0x0000da00
        /*0540*/ 	.word	0x00000003
        /*0544*/ 	.word	0x000268a0
        /*0548*/ 	.short	0x010a
        /*054a*/ 	.byte	0x3f
	.zero		1


	//   ....[75]....
        /*054c*/ 	.word	0x0000da60
        /*0550*/ 	.word	0x00000002
        /*0554*/ 	.word	0x00026880
        /*0558*/ 	.short	0x010a
        /*055a*/ 	.byte	0x3f
	.zero		1


	//   ....[76]....
        /*055c*/ 	.word	0x0000dab0
        /*0560*/ 	.word	0x00000004
        /*0564*/ 	.word	0x00026860
        /*0568*/ 	.short	0x010a
        /*056a*/ 	.byte	0x3f
	.zero		1


	//   ....[77]....
        /*056c*/ 	.word	0x0000db00
        /*0570*/ 	.word	0x00000005
        /*0574*/ 	.word	0x00026820
        /*0578*/ 	.short	0x010a
        /*057a*/ 	.byte	0x3f
	.zero		1


	//   ....[78]....
        /*057c*/ 	.word	0x0000db50
        /*0580*/ 	.word	0x00000005
        /*0584*/ 	.word	0x00026860
        /*0588*/ 	.short	0x010a
        /*058a*/ 	.byte	0x3f
	.zero		1


	//   ....[79]....
        /*058c*/ 	.word	0x0000dba0
        /*0590*/ 	.word	0x00000006
        /*0594*/ 	.word	0x00026860
        /*0598*/ 	.short	0x010a
        /*059a*/ 	.byte	0x3f
	.zero		1


	//   ....[80]....
        /*059c*/ 	.word	0x0000dbf0
        /*05a0*/ 	.word	0x00000006
        /*05a4*/ 	.word	0x00026820
        /*05a8*/ 	.short	0x010a
        /*05aa*/ 	.byte	0x3f
	.zero		1


	//   ....[81]....
        /*05ac*/ 	.word	0x0000dc40
        /*05b0*/ 	.word	0x00000006
        /*05b4*/ 	.word	0x00026860
        /*05b8*/ 	.short	0x010a
        /*05ba*/ 	.byte	0x3f
	.zero		1


	//   ....[82]....
        /*05bc*/ 	.word	0x0000dc90
        /*05c0*/ 	.word	0x00000006
        /*05c4*/ 	.word	0x00026820
        /*05c8*/ 	.short	0x010a
        /*05ca*/ 	.byte	0x3f
	.zero		1


	//   ....[83]....
        /*05cc*/ 	.word	0x0000dce0
        /*05d0*/ 	.word	0x00000006
        /*05d4*/ 	.word	0x00026820
        /*05d8*/ 	.short	0x010a
        /*05da*/ 	.byte	0x3f
	.zero		1


	//----- nvinfo : EIATTR_NUM_MBARRIERS
	.align		4
.L_36:
        /*05dc*/ 	.byte	0x03, 0x38
        /*05de*/ 	.short	0x001e


	//----- nvinfo : EIATTR_EXIT_INSTR_OFFSETS
	.align		4
        /*05e0*/ 	.byte	0x04, 0x1c
        /*05e2*/ 	.short	(.L_38 - .L_37)


	//   ....[0]....
.L_37:
        /*05e4*/ 	.word	0x00000af0


	//   ....[1]....
        /*05e8*/ 	.word	0x00009f90


	//   ....[2]....
        /*05ec*/ 	.word	0x00009ff0


	//   ....[3]....
        /*05f0*/ 	.word	0x0000b5d0


	//   ....[4]....
        /*05f4*/ 	.word	0x0000cb60


	//   ....[5]....
        /*05f8*/ 	.word	0x0000d600


	//----- nvinfo : EIATTR_MAX_THREADS
	.align		4
.L_38:
        /*05fc*/ 	.byte	0x04, 0x05
        /*05fe*/ 	.short	(.L_40 - .L_39)
.L_39:
        /*0600*/ 	.word	0x00000180
        /*0604*/ 	.word	0x00000001
        /*0608*/ 	.word	0x00000001


	//----- nvinfo : EIATTR_CRS_STACK_SIZE
	.align		4
.L_40:
        /*060c*/ 	.byte	0x04, 0x1e
        /*060e*/ 	.short	(.L_42 - .L_41)
.L_41:
        /*0610*/ 	.word	0x00000000


	//----- nvinfo : EIATTR_CBANK_PARAM_SIZE
	.align		4
.L_42:
        /*0614*/ 	.byte	0x03, 0x19
        /*0616*/ 	.short	0x0ef0


	//----- nvinfo : EIATTR_PARAM_CBANK
	.align		4
        /*0618*/ 	.byte	0x04, 0x0a
        /*061a*/ 	.short	(.L_44 - .L_43)
	.align		4
.L_43:
        /*061c*/ 	.word	index@(.nv.constant0._ZN7cutlass13device_kernelINS_4fmha6kernel28FmhaKernelTmaWarpSpecializedINS1_10collective33FmhaBwdMainloopTmaWarpSpecializedINS_6half_tEfN4cute5tupleIJNS7_1CILi128EEESA_NS9_ILi48EEEEEENS4_16FusionBwdAdapterINS4_13DefaultFusionEEEJEEENS4_17FmhaBwdEpilogueKVIS6_fNS8_IJNS9_ILi64EEESB_SA_EEEEENS2_23TileSchedulerBwdAdapterINS2_23IndividualTileSchedulerEEEJEEEEEvNT_6ParamsE)
        /*0620*/ 	.short	0x0210
        /*0622*/ 	.short	0x0ef0


	//----- nvinfo : EIATTR_SW_WAR
	.align		4
.L_44:
        /*0624*/ 	.byte	0x04, 0x36
        /*0626*/ 	.short	(.L_46 - .L_45)
.L_45:
        /*0628*/ 	.word	0x00000008
.L_46:


//--------------------- .nv.callgraph             --------------------------
	.section	.nv.callgraph,"",@"SHT_CUDA_CALLGRAPH"
	.align	4
	.sectionentsize	8
	.align		4
        /*0000*/ 	.word	0x00000000
	.align		4
        /*0004*/ 	.word	0xffffffff
	.align		4
        /*0008*/ 	.word	index@(_ZN7cutlass13device_kernelINS_4fmha6kernel28FmhaKernelTmaWarpSpecializedINS1_10collective33FmhaBwdMainloopTmaWarpSpecializedINS_6half_tEfN4cute5tupleIJNS7_1CILi128EEESA_NS9_ILi48EEEEEENS4_16FusionBwdAdapterINS4_13DefaultFusionEEEJEEENS4_17FmhaBwdEpilogueKVIS6_fNS8_IJNS9_ILi64EEESB_SA_EEEEENS2_23TileSchedulerBwdAdapterINS2_23IndividualTileSchedulerEEEJEEEEEvNT_6ParamsE)
	.align		4
        /*000c*/ 	.word	index@(__assertfail)
	.align		4
        /*0010*/ 	.word	0x00000000
	.align		4
        /*0014*/ 	.word	0xfffffffe
	.align		4
        /*0018*/ 	.word	0x00000000
	.align		4
        /*001c*/ 	.word	0xfffffffd
	.align		4
        /*0020*/ 	.word	0x00000000
	.align		4
        /*0024*/ 	.word	0xfffffffc


//--------------------- .nv.constant4             --------------------------
	.section	.nv.constant4,"a",@progbits
	.align	8
	.align		8
.nv.constant4:
        /*0000*/ 	.dword	__assertfail
	.align		8
        /*0008*/ 	.dword	__unnamed_1
	.align		8
        /*0010*/ 	.dword	__unnamed_2
	.align		8
        /*0018*/ 	.dword	_ZN39_INTERNAL_2bcaa2d1_4_k_cu_35839cfc_37424cuda3std3__45__cpo5beginE
	.align		8
        /*0020*/ 	.dword	_ZN39_INTERNAL_2bcaa2d1_4_k_cu_35839cfc_37424cuda3std3__45__cpo3endE
	.align		8
        /*0028*/ 	.dword	_ZN39_INTERNAL_2bcaa2d1_4_k_cu_35839cfc_37424cuda3std3__45__cpo6cbeginE
	.align		8
        /*0030*/ 	.dword	_ZN39_INTERNAL_2bcaa2d1_4_k_cu_35839cfc_37424cuda3std3__45__cpo4cendE
	.align		8
        /*0038*/ 	.dword	_ZN39_INTERNAL_2bcaa2d1_4_k_cu_35839cfc_37424cuda3std3__441_GLOBAL__N__2bcaa2d1_4_k_cu_35839cfc_37426ignoreE
	.align		8
        /*0040*/ 	.dword	_ZN39_INTERNAL_2bcaa2d1_4_k_cu_35839cfc_37424cuda3std3__419piecewise_constructE
	.align		8
        /*0048*/ 	.dword	_ZN39_INTERNAL_2bcaa2d1_4_k_cu_35839cfc_37424cuda3std3__48in_placeE
	.align		8
        /*0050*/ 	.dword	_ZN39_INTERNAL_2bcaa2d1_4_k_cu_35839cfc_37424cuda3std6ranges3__45__cpo4swapE
	.align		8
        /*0058*/ 	.dword	_ZN39_INTERNAL_2bcaa2d1_4_k_cu_35839cfc_37424cuda3std6ranges3__45__cpo9iter_moveE
	.align		8
        /*0060*/ 	.dword	_ZN39_INTERNAL_2bcaa2d1_4_k_cu_35839cfc_37424cute7productE
	.align		8
        /*0068*/ 	.dword	_ZN39_INTERNAL_2bcaa2d1_4_k_cu_35839cfc_37424cute1_E
	.align		8
        /*0070*/ 	.dword	$str$24
	.align		8
        /*0078*/ 	.dword	$str$25


//--------------------- .text._ZN7cutlass13device_kernelINS_4fmha6kernel28FmhaKernelTmaWarpSpecializedINS1_10collective33FmhaBwdMainloopTmaWarpSpecializedINS_6half_tEfN4cute5tupleIJNS7_1CILi128EEESA_NS9_ILi48EEEEEENS4_16FusionBwdAdapterINS4_13DefaultFusionEEEJEEENS4_17FmhaBwdEpilogueKVIS6_fNS8_IJNS9_ILi64EEESB_SA_EEEEENS2_23TileSchedulerBwdAdapterINS2_23IndividualTileSchedulerEEEJEEEEEvNT_6ParamsE --------------------------
	.section	.text._ZN7cutlass13device_kernelINS_4fmha6kernel28FmhaKernelTmaWarpSpecializedINS1_10collective33FmhaBwdMainloopTmaWarpSpecializedINS_6half_tEfN4cute5tupleIJNS7_1CILi128EEESA_NS9_ILi48EEEEEENS4_16FusionBwdAdapterINS4_13DefaultFusionEEEJEEENS4_17FmhaBwdEpilogueKVIS6_fNS8_IJNS9_ILi64EEESB_SA_EEEEENS2_23TileSchedulerBwdAdapterINS2_23IndividualTileSchedulerEEEJEEEEEvNT_6ParamsE,"ax",@progbits
	.align	128
.text._ZN7cutlass13device_kernelINS_4fmha6kernel28FmhaKernelTmaWarpSpecializedINS1_10collective33FmhaBwdMainloopTmaWarpSpecializedINS_6half_tEfN4cute5tupleIJNS7_1CILi128EEESA_NS9_ILi48EEEEEENS4_16FusionBwdAdapterINS4_13DefaultFusionEEEJEEENS4_17FmhaBwdEpilogueKVIS6_fNS8_IJNS9_ILi64EEESB_SA_EEEEENS2_23TileSchedulerBwdAdapterINS2_23IndividualTileSchedulerEEEJEEEEEvNT_6ParamsE:
        .type           _ZN7cutlass13device_kernelINS_4fmha6kernel28FmhaKernelTmaWarpSpecializedINS1_10collective33FmhaBwdMainloopTmaWarpSpecializedINS_6half_tEfN4cute5tupleIJNS7_1CILi128EEESA_NS9_ILi48EEEEEENS4_16FusionBwdAdapterINS4_13DefaultFusionEEEJEEENS4_17FmhaBwdEpilogueKVIS6_fNS8_IJNS9_ILi64EEESB_SA_EEEEENS2_23TileSchedulerBwdAdapterINS2_23IndividualTileSchedulerEEEJEEEEEvNT_6ParamsE,@function
        .size           _ZN7cutlass13device_kernelINS_4fmha6kernel28FmhaKernelTmaWarpSpecializedINS1_10collective33FmhaBwdMainloopTmaWarpSpecializedINS_6half_tEfN4cute5tupleIJNS7_1CILi128EEESA_NS9_ILi48EEEEEENS4_16FusionBwdAdapterINS4_13DefaultFusionEEEJEEENS4_17FmhaBwdEpilogueKVIS6_fNS8_IJNS9_ILi64EEESB_SA_EEEEENS2_23TileSchedulerBwdAdapterINS2_23IndividualTileSchedulerEEEJEEEEEvNT_6ParamsE,(.L_x_149 - _ZN7cutlass13device_kernelINS_4fmha6kernel28FmhaKernelTmaWarpSpecializedINS1_10collective33FmhaBwdMainloopTmaWarpSpecializedINS_6half_tEfN4cute5tupleIJNS7_1CILi128EEESA_NS9_ILi48EEEEEENS4_16FusionBwdAdapterINS4_13DefaultFusionEEEJEEENS4_17FmhaBwdEpilogueKVIS6_fNS8_IJNS9_ILi64EEESB_SA_EEEEENS2_23TileSchedulerBwdAdapterINS2_23IndividualTileSchedulerEEEJEEEEEvNT_6ParamsE)
        .other          _ZN7cutlass13device_kernelINS_4fmha6kernel28FmhaKernelTmaWarpSpecializedINS1_10collective33FmhaBwdMainloopTmaWarpSpecializedINS_6half_tEfN4cute5tupleIJNS7_1CILi128EEESA_NS9_ILi48EEEEEENS4_16FusionBwdAdapterINS4_13DefaultFusionEEEJEEENS4_17FmhaBwdEpilogueKVIS6_fNS8_IJNS9_ILi64EEESB_SA_EEEEENS2_23TileSchedulerBwdAdapterINS2_23IndividualTileSchedulerEEEJEEEEEvNT_6ParamsE,@"STO_CUDA_ENTRY STV_DEFAULT"
_ZN7cutlass13device_kernelINS_4fmha6kernel28FmhaKernelTmaWarpSpecializedINS1_10collective33FmhaBwdMainloopTmaWarpSpecializedINS_6half_tEfN4cute5tupleIJNS7_1CILi128EEESA_NS9_ILi48EEEEEENS4_16FusionBwdAdapterINS4_13DefaultFusionEEEJEEENS4_17FmhaBwdEpilogueKVIS6_fNS8_IJNS9_ILi64EEESB_SA_EEEEENS2_23TileSchedulerBwdAdapterINS2_23IndividualTileSchedulerEEEJEEEEEvNT_6ParamsE:
[----:B------:R-:W1:Y:S02]  /*0000*/  LDC R1, c[0x0][0x28] ;  /* 0x00000a00ff017b82 */ /* 0x000e640000000800 */
[----:B-1----:R-:W-:Y:S01]  /*0010*/  VIADD R1, R1, 0xffffff00 ;  /* 0xffffff0001017836 */ /* 0x002fe20000000000 */
[----:B------:R-:W1:Y:S01]  /*0020*/  S2R R2, SR_TID.X ;  /* 0x0000000000027919 */ /* 0x000e620000002100 */
[----:B------:R-:W-:Y:S01]  /*0030*/  ELECT P1, URZ, PT ;  /* 0x00000000003f782f */ /* 0x000fe20003820000 */
[----:B------:R-:W-:Y:S01]  /*0040*/  BSSY B0, `(.L_x_0) ;  /* 0x0000020000007945 */ /* 0x000fe20003800000 */
[----:B-1----:R-:W-:-:S05]  /*0050*/  SHF.R.U32.HI R0, RZ, 0x5, R2 ;  /* 0x00000005ff007819 */ /* 0x002fca0000011602 */
[----:B------:R-:W1:Y:S02]  /*0060*/  SHFL.IDX PT, R3, R0, RZ, 0x1f ;  /* 0x00001fff00037589 */ /* 0x000e6400000e0000 */
[----:B-1----:R-:W-:Y:S02]  /*0070*/  R2UR UR4, R3 ;  /* 0x00000000030472ca */ /* 0x002fe400000e0000 */
[----:B------:R-:W-:-:S06]  /*0080*/  SHF.R.U32.HI R3, RZ, 0x7, R2 ;  /* 0x00000007ff037819 */ /* 0x000fcc0000011602 */
[----:B------:R-:W1:Y:S05]  /*0090*/  SHFL.IDX PT, R3, R3, RZ, 0x1f ;  /* 0x00001fff03037589 */ /* 0x000e6a00000e0000 */
[----:B------:R-:W-:Y:S02]  /*00a0*/  USHF.R.S32.HI UR5, URZ, 0x1f, UR4 ;  /* 0x0000001f3f057899 */ /* 0x000fe40008011404 */
[----:B------:R-:W-:Y:S02]  /*00b0*/  ISETP.NE.OR P0, PT, RZ, UR4, !P1 ;  /* 0x00000004ff007c0c */ /* 0x000fe4000cf05670 */
[----:B------:R-:W-:-:S04]  /*00c0*/  ULEA.HI UR5, UR5, UR4, URZ, 0x2 ;  /* 0x0000000405057291 */ /* 0x000fc8000f8f103f */
[----:B------:R-:W-:-:S04]  /*00d0*/  ULOP3.LUT UR5, UR5, 0xfffffffc, URZ, 0xc0, !UPT ;  /* 0xfffffffc05057892 */ /* 0x000fc8000f8ec03f */
[----:B------:R-:W-:-:S03]  /*00e0*/  UIADD3 UR4, UR4, -UR5, URZ ;  /* 0x8000000504047290 */ /* 0x000fc6000fffe03f */
[----:B------:R-:W-:Y:S09]  /*00f0*/  @P0 BRA `(.L_x_1) ;  /* 0x0000000000500947 */ /* 0x000ff20003800000 */
[----:B------:R-:W-:Y:S02]  /*0100*/  ULDC.64 UR6, c[0x0][0x198] ;  /* 0x0000660000067ab9 */ /* 0x000fe40000000a00 */
[----:B------:R-:W-:Y:S02]  /*0110*/  UIADD3 UR8, UP0, UR6, 0xf0, URZ ;  /* 0x000000f006087890 */ /* 0x000fe4000ff1e03f */
[----:B------:R-:W-:Y:S02]  /*0120*/  UIADD3 UR10, UP1, UR6, 0x1f0, URZ ;  /* 0x000001f0060a7890 */ /* 0x000fe4000ff3e03f */
[----:B------:R-:W-:Y:S02]  /*0130*/  UIADD3 UR12, UP2, UR6, 0x2f0, URZ ;  /* 0x000002f0060c7890 */ /* 0x000fe4000ff5e03f */
[----:B------:R-:W-:Y:S02]  /*0140*/  UIADD3 UR14, UP3, UR6, 0x3f0, URZ ;  /* 0x000003f0060e7890 */ /* 0x000fe4000ff7e03f */
[----:B------:R-:W-:-:S02]  /*0150*/  UIADD3 UR16, UP4, UR6, 0x5f0, URZ ;  /* 0x000005f006107890 */ /* 0x000fc4000ff9e03f */
[----:B------:R-:W-:Y:S02]  /*0160*/  UIADD3.X UR9, URZ, UR7, URZ, UP0, !UPT ;  /* 0x000000073f097290 */ /* 0x000fe400087fe43f */
[----:B------:R-:W-:Y:S02]  /*0170*/  UIADD3 UR6, UP5, UR6, 0x4f0, URZ ;  /* 0x000004f006067890 */ /* 0x000fe4000ffbe03f */
[----:B------:R-:W-:Y:S02]  /*0180*/  UIADD3.X UR11, URZ, UR7, URZ, UP1, !UPT ;  /* 0x000000073f0b7290 */ /* 0x000fe40008ffe43f */
[----:B------:R-:W-:Y:S02]  /*0190*/  UIADD3.X UR13, URZ, UR7, URZ, UP2, !UPT ;  /* 0x000000073f0d7290 */ /* 0x000fe400097fe43f */
[----:B------:R-:W-:Y:S01]  /*01a0*/  UIADD3.X UR15, URZ, UR7, URZ, UP3, !UPT ;  /* 0x000000073f0f7290 */ /* 0x000fe20009ffe43f */
[----:B------:R2:W-:Y:S01]  /*01b0*/  UTMACCTL.PF [UR8] ;  /* 0x00000000080079b9 */ /* 0x0005e20008040000 */
[----:B------:R-:W-:-:S03]  /*01c0*/  UIADD3.X UR17, URZ, UR7, URZ, UP4, !UPT ;  /* 0x000000073f117290 */ /* 0x000fc6000a7fe43f */
[----:B------:R2:W-:Y:S01]  /*01d0*/  UTMACCTL.PF [UR10] ;  /* 0x000000000a0079b9 */ /* 0x0005e20008040000 */
[----:B------:R-:W-:Y:S01]  /*01e0*/  UIADD3.X UR7, URZ, UR7, URZ, UP5, !UPT ;  /* 0x000000073f077290 */ /* 0x000fe2000affe43f */
[----:B------:R2:W-:Y:S02]  /*01f0*/  UTMACCTL.PF [UR12] ;  /* 0x000000000c0079b9 */ /* 0x0005e40008040000 */
[----:B------:R2:W-:Y:S02]  /*0200*/  UTMACCTL.PF [UR14] ;  /* 0x000000000e0079b9 */ /* 0x0005e40008040000 */
[----:B------:R2:W-:Y:S04]  /*0210*/  UTMACCTL.PF [UR16] ;  /* 0x00000000100079b9 */ /* 0x0005e80008040000 */
[----:B------:R2:W-:Y:S02]  /*0220*/  UTMACCTL.PF [UR6] ;  /* 0x00000000060079b9 */ /* 0x0005e40008040000 */
[----:B--2---:R-:W-:Y:S01]  /*0230*/  NOP ;  /* 0x0000000000007918 */ /* 0x004fe20000000000 */
.L_x_1:
[----:B------:R-:W-:Y:S05]  /*0240*/  BSYNC B0 ;  /* 0x0000000000007941 */ /* 0x000fea0003800000 */
.L_x_0:
[----:B------:R-:W2:Y:S01]  /*0250*/  SHFL.IDX PT, R4, R0, RZ, 0x1f ;  /* 0x00001fff00047589 */ /* 0x000ea200000e0000 */
[----:B-1----:R-:W-:Y:S01]  /*0260*/  R2UR UR10, R3 ;  /* 0x00000000030a72ca */ /* 0x002fe200000e0000 */
[----:B------:R-:W-:-:S12]  /*0270*/  UISETP.NE.AND UP0, UPT, UR4, 0x1, UPT ;  /* 0x000000010400788c */ /* 0x000fd8000bf05270 */
[----:B------:R-:W-:Y:S02]  /*0280*/  UIADD3 UR38, UR10, -0x1, URZ ;  /* 0xffffffff0a267890 */ /* 0x000fe4000fffe03f */
[----:B------:R-:W-:Y:S02]  /*0290*/  ULOP3.LUT UP2, URZ, UR10, UR4, URZ, 0xfc, !UPT ;  /* 0x000000040a3f7292 */ /* 0x000fe4000f84fc3f */
[----:B------:R-:W-:Y:S02]  /*02a0*/  UISETP.EQ.AND UP1, UPT, UR10, URZ, !UP0 ;  /* 0x0000003f0a00728c */ /* 0x000fe4000c722270 */
[----:B------:R-:W-:Y:S02]  /*02b0*/  UISETP.GE.U32.AND UP3, UPT, UR38, 0x4, UPT ;  /* 0x000000042600788c */ /* 0x000fe4000bf66070 */
[----:B------:R-:W-:Y:S01]  /*02c0*/  USEL UR45, URZ, 0x2, UP2 ;  /* 0x000000023f2d7887 */ /* 0x000fe20009000000 */
[----:B--2---:R-:W-:Y:S01]  /*02d0*/  ISETP.NE.AND P0, PT, R4, RZ, PT ;  /* 0x000000ff0400720c */ /* 0x004fe20003f05270 */
[----:B------:R-:W-:-:S02]  /*02e0*/  USEL UR39, URZ, 0x1, !UP1 ;  /* 0x000000013f277887 */ /* 0x000fc4000c800000 */
[----:B------:R-:W-:Y:S02]  /*02f0*/  USEL UR45, UR45, 0x1, UP3 ;  /* 0x000000012d2d7887 */ /* 0x000fe40009800000 */
[----:B------:R-:W-:-:S08]  /*0300*/  USEL UR39, UR39, 0x2, UP3 ;  /* 0x0000000227277887 */ /* 0x000fd00009800000 */
[----:B------:R-:W-:Y:S05]  /*0310*/  @P0 BRA `(.L_x_2) ;  /* 0x0000000000580947 */ /* 0x000fea0003800000 */
[----:B------:R-:W1:Y:S01]  /*0320*/  S2UR UR6, SR_CgaCtaId ;  /* 0x00000000000679c3 */ /* 0x000e620000008800 */
[----:B------:R-:W-:Y:S01]  /*0330*/  UMOV UR5, 0x400 ;  /* 0x0000040000057882 */ /* 0x000fe20000000000 */
[----:B------:R-:W-:Y:S01]  /*0340*/  UMOV UR7, 0x1 ;  /* 0x0000000100077882 */ /* 0x000fe20000000000 */
[----:B------:R-:W-:Y:S01]  /*0350*/  UMOV UR8, 0x80 ;  /* 0x0000008000087882 */ /* 0x000fe20000000000 */
[----:B------:R-:W-:Y:S01]  /*0360*/  ELECT P0, URZ, PT ;  /* 0x00000000003f782f */ /* 0x000fe20003800000 */
[----:B------:R-:W-:-:S04]  /*0370*/  UIADD3 UR8, -UR8, 0x100000, URZ ;  /* 0x0010000008087890 */ /* 0x000fc8000fffe13f */
[----:B------:R-:W-:Y:S02]  /*0380*/  USHF.L.U32 UR9, UR8, 0xb, URZ ;  /* 0x0000000b08097899 */ /* 0x000fe4000800063f */
[----:B------:R-:W-:Y:S02]  /*0390*/  USHF.L.U32 UR8, UR8, 0x1, URZ ;  /* 0x0000000108087899 */ /* 0x000fe4000800063f */
[----:B-1----:R-:W-:Y:S02]  /*03a0*/  ULEA UR5, UR6, UR5, 0x18 ;  /* 0x0000000506057291 */ /* 0x002fe4000f8ec03f */
[----:B------:R-:W-:-:S04]  /*03b0*/  UIADD3 UR6, -UR7, 0x100000, URZ ;  /* 0x0010000007067890 */ /* 0x000fc8000fffe13f */
[----:B------:R-:W-:Y:S02]  /*03c0*/  USHF.L.U32 UR7, UR6, 0xb, URZ ;  /* 0x0000000b06077899 */ /* 0x000fe4000800063f */
[----:B------:R-:W-:Y:S01]  /*03d0*/  USHF.L.U32 UR6, UR6, 0x1, URZ ;  /* 0x0000000106067899 */ /* 0x000fe2000800063f */
[----:B------:R-:W1:Y:S11]  /*03e0*/  FENCE.VIEW.ASYNC.S ;  /* 0x00000000000073c6 */ /* 0x000e760000000000 */
[----:B-1----:R1:W2:Y:S01]  /*03f0*/  SYNCS.EXCH.64 URZ, [UR5+0x26840], UR6 ;  /* 0x02684006053f75b2 */ /* 0x0022a20008000100 */
[----:B------:R1:W3:Y:S01]  /*0400*/  SYNCS.EXCH.64 URZ, [UR5+0x26860], UR8 ;  /* 0x02686008053f75b2 */ /* 0x0002e20008000100 */
[----:B------:R1:W4:Y:S01]  /*0410*/  SYNCS.EXCH.64 URZ, [UR5+0x26848], UR6 ;  /* 0x02684806053f75b2 */ /* 0x0003220008000100 */
[----:B------:R1:W1:Y:S01]  /*0420*/  SYNCS.EXCH.64 URZ, [UR5+0x26868], UR8 ;  /* 0x02686808053f75b2 */ /* 0x0002620008000100 */
[----:B------:R1:W1:Y:S01]  /*0430*/  SYNCS.EXCH.64 URZ, [UR5+0x26850], UR6 ;  /* 0x02685006053f75b2 */ /* 0x0002620008000100 */
[----:B------:R1:W1:Y:S01]  /*0440*/  SYNCS.EXCH.64 URZ, [UR5+0x26870], UR8 ;  /* 0x02687008053f75b2 */ /* 0x0002620008000100 */
[----:B------:R1:W1:Y:S01]  /*0450*/  SYNCS.EXCH.64 URZ, [UR5+0x26858], UR6 ;  /* 0x02685806053f75b2 */ /* 0x0002620008000100 */
[----:B------:R1:W1:Y:S01]  /*0460*/  SYNCS.EXCH.64 URZ, [UR5+0x26878], UR8 ;  /* 0x02687808053f75b2 */ /* 0x0002620008000100 */
[----:B------:R-:W-:Y:S01]  /*0470*/  NOP ;  /* 0x0000000000007918 */ /* 0x000fe20000000000 */
.L_x_2:
[----:B------:R-:W5:Y:S01]  /*0480*/  SHFL.IDX PT, R3, R0, RZ, 0x1f ;  /* 0x00001fff00037589 */ /* 0x000f6200000e0000 */
[----:B------:R-:W-:Y:S01]  /*0490*/  NOP ;  /* 0x0000000000007918 */ /* 0x000fe20000000000 */
[----:B-----5:R-:W-:-:S13]  /*04a0*/  ISETP.NE.AND P0, PT, R3, RZ, PT ;  /* 0x000000ff0300720c */ /* 0x020fda0003f05270 */
[----:B------:R-:W-:Y:S05]  /*04b0*/  @P0 BRA `(.L_x_3) ;  /* 0x0000000000580947 */ /* 0x000fea0003800000 */
[----:B-1----:R-:W1:Y:S01]  /*04c0*/  S2UR UR6, SR_CgaCtaId ;  /* 0x00000000000679c3 */ /* 0x002e620000008800 */
[----:B------:R-:W-:Y:S01]  /*04d0*/  UMOV UR5, 0x400 ;  /* 0x0000040000057882 */ /* 0x000fe20000000000 */
[----:B------:R-:W-:Y:S01]  /*04e0*/  UMOV UR8, 0x1 ;  /* 0x0000000100087882 */ /* 0x000fe20000000000 */
[----:B------:R-:W-:Y:S01]  /*04f0*/  UMOV UR7, 0x100 ;  /* 0x0000010000077882 */ /* 0x000fe20000000000 */
[----:B------:R-:W-:-:S04]  /*0500*/  UIADD3 UR8, -UR8, 0x100000, URZ ;  /* 0x0010000008087890 */ /* 0x000fc8000fffe13f */
[----:B------:R-:W-:Y:S02]  /*0510*/  USHF.L.U32 UR9, UR8, 0xb, URZ ;  /* 0x0000000b08097899 */ /* 0x000fe4000800063f */
[----:B------:R-:W-:Y:S01]  /*0520*/  USHF.L.U32 UR8, UR8, 0x1, URZ ;  /* 0x0000000108087899 */ /* 0x000fe2000800063f */
[----:B------:R-:W-:Y:S01]  /*0530*/  ELECT P0, URZ, PT ;  /* 0x00000000003f782f */ /* 0x000fe20003800000 */
[----:B-1----:R-:W-:Y:S02]  /*0540*/  ULEA UR5, UR6, UR5, 0x18 ;  /* 0x0000000506057291 */ /* 0x002fe4000f8ec03f */
[----:B------:R-:W-:-:S04]  /*0550*/  UIADD3 UR6, -UR7, 0x100000, URZ ;  /* 0x0010000007067890 */ /* 0x000fc8000fffe13f */
[----:B------:R-:W-:Y:S02]  /*0560*/  USHF.L.U32 UR7, UR6, 0xb, URZ ;  /* 0x0000000b06077899 */ /* 0x000fe4000800063f */
[----:B------:R-:W-:Y:S01]  /*0570*/  USHF.L.U32 UR6, UR6, 0x1, URZ ;  /* 0x0000000106067899 */ /* 0x000fe2000800063f */
[----:B------:R-:W1:Y:S03]  /*0580*/  FENCE.VIEW.ASYNC.S ;  /* 0x00000000000073c6 */ /* 0x000e660000000000 */
[----:B-1----:R1:W1:Y:S08]  /*0590*/  SYNCS.EXCH.64 URZ, [UR5+0x26800], UR8 ;  /* 0x02680008053f75b2 */ /* 0x0022700008000100 */
[----:B------:R1:W1:Y:S01]  /*05a0*/  SYNCS.EXCH.64 URZ, [UR5+0x26820], UR6 ;  /* 0x02682006053f75b2 */ /* 0x0002620008000100 */
[----:B------:R1:W1:Y:S01]  /*05b0*/  SYNCS.EXCH.64 URZ, [UR5+0x26808], UR8 ;  /* 0x02680808053f75b2 */ /* 0x0002620008000100 */
[----:B------:R1:W1:Y:S01]  /*05c0*/  SYNCS.EXCH.64 URZ, [UR5+0x26828], UR6 ;  /* 0x02682806053f75b2 */ /* 0x0002620008000100 */
[----:B------:R1:W1:Y:S01]  /*05d0*/  SYNCS.EXCH.64 URZ, [UR5+0x26810], UR8 ;  /* 0x02681008053f75b2 */ /* 0x0002620008000100 */
[----:B------:R1:W1:Y:S01]  /*05e0*/  SYNCS.EXCH.64 URZ, [UR5+0x26830], UR6 ;  /* 0x02683006053f75b2 */ /* 0x0002620008000100 */
[----:B------:R1:W1:Y:S01]  /*05f0*/  SYNCS.EXCH.64 URZ, [UR5+0x26818], UR8 ;  /* 0x02681808053f75b2 */ /* 0x0002620008000100 */
[----:B------:R1:W1:Y:S01]  /*0600*/  SYNCS.EXCH.64 URZ, [UR5+0x26838], UR6 ;  /* 0x02683806053f75b2 */ /* 0x0002620008000100 */
[----:B------:R-:W-:Y:S01]  /*0610*/  NOP ;  /* 0x0000000000007918 */ /* 0x000fe20000000000 */
.L_x_3:
        /* <DEDUP_REMOVED lines=21> */
[----:B------:R-:W-:Y:S01]  /*0770*/  NOP ;  /* 0x0000000000007918 */ /* 0x000fe20000000000 */
.L_x_4:
[----:B------:R-:W5:Y:S01]  /*0780*/  SHFL.IDX PT, R3, R0, RZ, 0x1f ;  /* 0x00001fff00037589 */ /* 0x000f6200000e0000 */
[----:B------:R-:W-:Y:S01]  /*0790*/  ELECT P0, URZ, PT ;  /* 0x00000000003f782f */ /* 0x000fe20003800000 */
[----:B------:R-:W-:Y:S01]  /*07a0*/  NOP ;  /* 0x0000000000007918 */ /* 0x000fe20000000000 */
[----:B-1----:R-:W-:Y:S02]  /*07b0*/  UMOV UR6, 0x80 ;  /* 0x0000008000067882 */ /* 0x002fe40000000000 */
[C---:B-----5:R-:W-:Y:S02]  /*07c0*/  ISETP.NE.OR P0, PT, R3.reuse, RZ, !P0 ;  /* 0x000000ff0300720c */ /* 0x060fe40004705670 */
[----:B------:R-:W-:-:S11]  /*07d0*/  ISETP.NE.AND P2, PT, R3, RZ, PT ;  /* 0x000000ff0300720c */ /* 0x000fd60003f45270 */
[----:B------:R-:W-:Y:S01]  /*07e0*/  VOTEU.ALL UP1, P0 ;  /* 0x00000000003f7886 */ /* 0x000fe20000020000 */
[----:B------:R-:W-:Y:S01]  /*07f0*/  VOTEU.ALL UP2, P0 ;  /* 0x00000000003f7886 */ /* 0x000fe20000040000 */
[----:B------:R-:W-:Y:S01]  /*0800*/  VOTEU.ALL UP3, P0 ;  /* 0x00000000003f7886 */ /* 0x000fe20000060000 */
[----:B------:R-:W-:Y:S02]  /*0810*/  VOTEU.ALL UP4, P0 ;  /* 0x00000000003f7886 */ /* 0x000fe40000080000 */
[----:B------:R-:W1:Y:S01]  /*0820*/  @!UP1 S2UR UR8, SR_CgaCtaId ;  /* 0x00000000000899c3 */ /* 0x000e620000008800 */
[----:B------:R-:W-:Y:S01]  /*0830*/  @!UP1 UMOV UR5, 0x400 ;  /* 0x0000040000059882 */ /* 0x000fe20000000000 */
[----:B------:R-:W-:-:S04]  /*0840*/  @!UP1 UIADD3 UR6, -UR6, 0x100000, URZ ;  /* 0x0010000006069890 */ /* 0x000fc8000fffe13f */
[----:B------:R-:W-:Y:S02]  /*0850*/  @!UP1 USHF.L.U32 UR7, UR6, 0xb, URZ ;  /* 0x0000000b06079899 */ /* 0x000fe4000800063f */
[----:B------:R-:W-:Y:S02]  /*0860*/  @!UP1 USHF.L.U32 UR6, UR6, 0x1, URZ ;  /* 0x0000000106069899 */ /* 0x000fe4000800063f */
[----:B-1----:R-:W-:Y:S02]  /*0870*/  @!UP1 ULEA UR5, UR8, UR5, 0x18 ;  /* 0x0000000508059291 */ /* 0x002fe4000f8ec03f */
[----:B------:R-:W-:-:S04]  /*0880*/  UISETP.NE.AND UP1, UPT, UR38, URZ, UPT ;  /* 0x0000003f2600728c */ /* 0x000fc8000bf25270 */
[----:B------:R-:W-:-:S03]  /*0890*/  USEL UR8, URZ, 0x1, UP1 ;  /* 0x000000013f087887 */ /* 0x000fc60008800000 */
[----:B------:R-:W-:-:S03]  /*08a0*/  VOTEU.ALL UP1, P0 ;  /* 0x00000000003f7886 */ /* 0x000fc60000020000 */
[----:B------:R-:W-:Y:S01]  /*08b0*/  IMAD.U32 R0, RZ, RZ, UR8 ;  /* 0x00000008ff007e24 */ /* 0x000fe2000f8e00ff */
[----:B------:R-:W1:Y:S02]  /*08c0*/  FENCE.VIEW.ASYNC.S ;  /* 0x00000000000073c6 */ /* 0x000e640000000000 */
[----:B-1----:R1:W1:Y:S01]  /*08d0*/  @!UP1 SYNCS.EXCH.64 URZ, [UR5+0x268a0], UR6 ;  /* 0x0268a006053f95b2 */ /* 0x0022620008000100 */
[----:B------:R1:W1:Y:S01]  /*08e0*/  @!UP2 SYNCS.EXCH.64 URZ, [UR5+0x268a8], UR6 ;  /* 0x0268a806053fa5b2 */ /* 0x0002620008000100 */
[----:B------:R1:W1:Y:S01]  /*08f0*/  @!UP3 SYNCS.EXCH.64 URZ, [UR5+0x268b0], UR6 ;  /* 0x0268b006053fb5b2 */ /* 0x0002620008000100 */
[----:B------:R1:W1:Y:S01]  /*0900*/  @!UP4 SYNCS.EXCH.64 URZ, [UR5+0x268b8], UR6 ;  /* 0x0268b806053fc5b2 */ /* 0x0002620008000100 */
[----:B------:R-:W-:Y:S01]  /*0910*/  NOP ;  /* 0x0000000000007918 */ /* 0x000fe20000000000 */
[----:B------:R-:W-:Y:S05]  /*0920*/  @P2 BRA `(.L_x_5) ;  /* 0x0000000000502947 */ /* 0x000fea0003800000 */
[----:B-1----:R-:W1:Y:S01]  /*0930*/  S2UR UR6, SR_CgaCtaId ;  /* 0x00000000000679c3 */ /* 0x002e620000008800 */
        /* <DEDUP_REMOVED lines=12> */
[----:B-1----:R1:W1:Y:S01]  /*0a00*/  SYNCS.EXCH.64 URZ, [UR5+0x268d0], UR6 ;  /* 0x0268d006053f75b2 */ /* 0x0022620008000100 */
[----:B------:R1:W1:Y:S01]  /*0a10*/  SYNCS.EXCH.64 URZ, [UR5+0x268e8], UR8 ;  /* 0x0268e808053f75b2 */ /* 0x0002620008000100 */
[----:B------:R1:W1:Y:S01]  /*0a20*/  SYNCS.EXCH.64 URZ, [UR5+0x268d8], UR6 ;  /* 0x0268d806053f75b2 */ /* 0x0002620008000100 */
[----:B------:R1:W1:Y:S01]  /*0a30*/  SYNCS.EXCH.64 URZ, [UR5+0x268f0], UR8 ;  /* 0x0268f008053f75b2 */ /* 0x0002620008000100 */
[----:B------:R1:W1:Y:S01]  /*0a40*/  SYNCS.EXCH.64 URZ, [UR5+0x268e0], UR6 ;  /* 0x0268e006053f75b2 */ /* 0x0002620008000100 */
[----:B------:R1:W1:Y:S01]  /*0a50*/  SYNCS.EXCH.64 URZ, [UR5+0x268f8], UR8 ;  /* 0x0268f808053f75b2 */ /* 0x0002620008000100 */
[----:B------:R-:W-:Y:S01]  /*0a60*/  NOP ;  /* 0x0000000000007918 */ /* 0x000fe20000000000 */
.L_x_5:
[----:B------:R-:W-:Y:S01]  /*0a70*/  ISETP.NE.AND P0, PT, RZ, UR10, PT ;  /* 0x0000000aff007c0c */ /* 0x000fe2000bf05270 */
[----:B------:R-:W-:Y:S01]  /*0a80*/  IMAD.U32 R3, RZ, RZ, UR4 ;  /* 0x00000004ff037e24 */ /* 0x000fe2000f8e00ff */
[----:B------:R-:W-:Y:S01]  /*0a90*/  NOP ;  /* 0x0000000000007918 */ /* 0x000fe20000000000 */
[----:B-1234-:R-:W-:Y:S03]  /*0aa0*/  BAR.SYNC.DEFER_BLOCKING 0x0 ;  /* 0x0000000000007b1d */ /* 0x01efe60000010000 */
[----:B------:R-:W-:-:S07]  /*0ab0*/  ISETP.EQ.AND P2, PT, R3, 0x1, P1 ;  /* 0x000000010300780c */ /* 0x000fce0000f42270 */
[----:B------:R-:W-:Y:S06]  /*0ac0*/  @!P0 BRA `(.L_x_6) ;  /* 0x0000009400348947 */ /* 0x000fec0003800000 */
[----:B------:R-:W-:-:S06]  /*0ad0*/  UISETP.GT.U32.AND UP0, UPT, UR38, 0x3, UPT ;  /* 0x000000032600788c */ /* 0x000fcc000bf04070 */
[----:B------:R-:W-:-:S13]  /*0ae0*/  PLOP3.LUT P0, PT, PT, PT, UP0, 0x80, 0x0 ;  /* 0x000000000000781c */ /* 0x000fda0003f0f008 */
[----:B------:R-:W-:Y:S05]  /*0af0*/  @P0 EXIT ;  /* 0x000000000000094d */ /* 0x000fea0003800000 */
.L_x_7:
[----:B------:R-:W-:-:S08]  /*0b00*/  NOP ;  /* 0x0000000000007918 */ /* 0x000fd00000000000 */
[----:B------:R-:W1:Y:S02]  /*0b10*/  USETMAXREG.TRY_ALLOC.CTAPOOL UP0, 0xf0 ;  /* 0x000000f0000079c8 */ /* 0x000e640008000600 */
[----:B-1----:R-:W-:-:S13]  /*0b20*/  PLOP3.LUT P0, PT, PT, PT, UP0, 0x80, 0x0 ;  /* 0x000000000000781c */ /* 0x002fda0003f0f008 */
[----:B------:R-:W-:Y:S05]  /*0b30*/  @!P0 BRA `(.L_x_7) ;  /* 0xfffffffc00f08947 */ /* 0x000fea000383ffff */
[----:B------:R-:W-:Y:S01]  /*0b40*/  UISETP.NE.AND UP0, UPT, UR10, 0x1, UPT ;  /* 0x000000010a00788c */ /* 0x000fe2000bf05270 */
[----:B------:R-:W1:Y:S01]  /*0b50*/  S2UR UR42, SR_CTAID.X ;  /* 0x00000000002a79c3 */ /* 0x000e620000002500 */
[----:B------:R-:W-:Y:S01]  /*0b60*/  UMOV UR4, URZ ;  /* 0x0000003f00047c82 */ /* 0x000fe20008000000 */
[----:B------:R-:W-:-:S03]  /*0b70*/  UMOV UR15, URZ ;  /* 0x0000003f000f7c82 */ /* 0x000fc60008000000 */
[----:B------:R-:W-:-:S13]  /*0b80*/  PLOP3.LUT P0, PT, PT, PT, UP0, 0x80, 0x0 ;  /* 0x000000000000781c */ /* 0x000fda0003f0f008 */
[----:B------:R-:W-:Y:S05]  /*0b90*/  @!P0 BRA `(.L_x_8) ;  /* 0x0000000000388947 */ /* 0x000fea0003800000 */
[----:B------:R-:W-:Y:S01]  /*0ba0*/  UISETP.NE.AND UP0, UPT, UR10, 0x2, UPT ;  /* 0x000000020a00788c */ /* 0x000fe2000bf05270 */
[----:B------:R-:W-:-:S05]  /*0bb0*/  UMOV UR15, 0x2 ;  /* 0x00000002000f7882 */ /* 0x000fca0000000000 */
[----:B------:R-:W-:-:S13]  /*0bc0*/  PLOP3.LUT P1, PT, PT, PT, UP0, 0x80, 0x0 ;  /* 0x000000000000781c */ /* 0x000fda0003f2f008 */
[----:B------:R-:W-:Y:S05]  /*0bd0*/  @!P1 BRA `(.L_x_8) ;  /* 0x0000000000289947 */ /* 0x000fea0003800000 */
[----:B------:R-:W-:-:S06]  /*0be0*/  UISETP.NE.AND UP0, UPT, UR10, 0x3, UPT ;  /* 0x000000030a00788c */ /* 0x000fcc000bf05270 */
[----:B------:R-:W-:-:S13]  /*0bf0*/  PLOP3.LUT P1, PT, PT, PT, UP0, 0x80, 0x0 ;  /* 0x000000000000781c */ /* 0x000fda0003f2f008 */
[----:B------:R-:W-:Y:S05]  /*0c00*/  @!P1 BRA `(.L_x_9) ;  /* 0x0000000000149947 */ /* 0x000fea0003800000 */
[----:B------:R-:W-:-:S11]  /*0c10*/  UISETP.NE.AND UP0, UPT, UR10, 0x4, UPT ;  /* 0x000000040a00788c */ /* 0x000fd6000bf05270 */
[----:B------:R-:W-:Y:S01]  /*0c20*/  @!UP0 UMOV UR4, 0x1 ;  /* 0x0000000100048882 */ /* 0x000fe20000000000 */
[----:B------:R-:W-:Y:S01]  /*0c30*/  @UP0 UMOV UR15, URZ ;  /* 0x0000003f000f0c82 */ /* 0x000fe20008000000 */
[----:B------:R-:W-:Y:S01]  /*0c40*/  @UP0 UMOV UR4, URZ ;  /* 0x0000003f00040c82 */ /* 0x000fe20008000000 */
[----:B------:R-:W-:Y:S05]  /*0c50*/  BRA `(.L_x_8) ;  /* 0x0000000000087947 */ /* 0x000fea0003800000 */
.L_x_9:
[----:B------:R-:W-:Y:S01]  /*0c60*/  UMOV UR4, 0x1 ;  /* 0x0000000100047882 */ /* 0x000fe20000000000 */
[----:B------:R-:W-:-:S05]  /*0c70*/  UMOV UR15, URZ ;  /* 0x0000003f000f7c82 */ /* 0x000fca0008000000 */
.L_x_8:
[----:B------:R-:W-:Y:S05]  /*0c80*/  @!P0 BRA `(.L_x_10) ;  /* 0x00000000003c8947 */ /* 0x000fea0003800000 */
[----:B------:R-:W-:-:S06]  /*0c90*/  UISETP.NE.AND UP0, UPT, UR10, 0x2, UPT ;  /* 0x000000020a00788c */ /* 0x000fcc000bf05270 */
[----:B------:R-:W-:-:S13]  /*0ca0*/  PLOP3.LUT P0, PT, PT, PT, UP0, 0x80, 0x0 ;  /* 0x000000000000781c */ /* 0x000fda0003f0f008 */
[----:B------:R-:W-:Y:S05]  /*0cb0*/  @!P0 BRA `(.L_x_11) ;  /* 0x0000000000288947 */ /* 0x000fea0003800000 */
[----:B------:R-:W-:-:S06]  /*0cc0*/  UISETP.NE.AND UP0, UPT, UR10, 0x3, UPT ;  /* 0x000000030a00788c */ /* 0x000fcc000bf05270 */
[----:B------:R-:W-:-:S13]  /*0cd0*/  PLOP3.LUT P0, PT, PT, PT, UP0, 0x80, 0x0 ;  /* 0x000000000000781c */ /* 0x000fda0003f0f008 */
[----:B------:R-:W-:Y:S05]  /*0ce0*/  @!P0 BRA `(.L_x_12) ;  /* 0x0000000000148947 */ /* 0x000fea0003800000 */
[----:B------:R-:W-:-:S06]  /*0cf0*/  UISETP.NE.AND UP0, UPT, UR10, 0x4, UPT ;  /* 0x000000040a00788c */ /* 0x000fcc000bf05270 */
[----:B------:R-:W-:-:S13]  /*0d00*/  PLOP3.LUT P0, PT, PT, PT, UP0, 0x80, 0x0 ;  /* 0x000000000000781c */ /* 0x000fda0003f0f008 */
[----:B------:R-:W-:Y:S05]  /*0d10*/  @P0 BRA `(.L_x_13) ;  /* 0x00000000001c0947 */ /* 0x000fea0003800000 */
[----:B-1----:R-:W-:Y:S01]  /*0d20*/  ULEA UR42, UR42, 0x3, 0x1 ;  /* 0x000000032a2a7891 */ /* 0x002fe2000f8e083f */
[----:B------:R-:W-:Y:S11]  /*0d30*/  BRA `(.L_x_13) ;  /* 0x0000000000147947 */ /* 0x000ff60003800000 */
.L_x_12:
[----:B-1----:R-:W-:Y:S01]  /*0d40*/  ULEA UR42, UR42, 0x2, 0x1 ;  /* 0x000000022a2a7891 */ /* 0x002fe2000f8e083f */
[----:B------:R-:W-:Y:S11]  /*0d50*/  BRA `(.L_x_13) ;  /* 0x00000000000c7947 */ /* 0x000ff60003800000 */
.L_x_11:
[----:B-1----:R-:W-:Y:S01]  /*0d60*/  ULEA UR42, UR42, 0x1, 0x1 ;  /* 0x000000012a2a7891 */ /* 0x002fe2000f8e083f */
[----:B------:R-:W-:Y:S11]  /*0d70*/  BRA `(.L_x_13) ;  /* 0x0000000000047947 */ /* 0x000ff60003800000 */
.L_x_10:
[----:B-1----:R-:W-:-:S12]  /*0d80*/  USHF.L.U32 UR42, UR42, 0x1, URZ ;  /* 0x000000012a2a7899 */ /* 0x002fd8000800063f */
.L_x_13:
[----:B------:R-:W-:-:S04]  /*0d90*/  ULOP3.LUT UR5, UR39, 0x1, URZ, 0xfc, !UPT ;  /* 0x0000000127057892 */ /* 0x000fc8000f8efc3f */
[----:B------:R-:W-:-:S06]  /*0da0*/  UISETP.NE.AND UP0, UPT, UR5, 0x3, UPT ;  /* 0x000000030500788c */ /* 0x000fcc000bf05270 */
[----:B------:R-:W-:-:S13]  /*0db0*/  PLOP3.LUT P0, PT, PT, PT, UP0, 0x80, 0x0 ;  /* 0x000000000000781c */ /* 0x000fda0003f0f008 */
[----:B------:R-:W-:Y:S05]  /*0dc0*/  @!P0 BRA `(.L_x_14) ;  /* 0x0000000000048947 */ /* 0x000fea0003800000 */
[----:B-1----:R-:W-:Y:S01]  /*0dd0*/  BPT.TRAP 0x1 ;  /* 0x000000040000795c */ /* 0x002fe20000300000 */
.L_x_14:
[----:B------:R-:W2:Y:S01]  /*0de0*/  S2UR UR5, SR_CgaCtaId ;  /* 0x00000000000579c3 */ /* 0x000ea20000008800 */
[----:B------:R-:W-:Y:S01]  /*0df0*/  UMOV UR36, 0x400 ;  /* 0x0000040000247882 */ /* 0x000fe20000000000 */
[----:B------:R-:W-:-:S05]  /*0e00*/  IMAD.U32 R4, RZ, RZ, UR4 ;  /* 0x00000004ff047e24 */ /* 0x000fca000f8e00ff */
[----:B------:R-:W-:Y:S01]  /*0e10*/  SHF.L.U32 R4, R4, 0x1f, RZ ;  /* 0x0000001f04047819 */ /* 0x000fe200000006ff */
[----:B--2---:R-:W-:-:S04]  /*0e20*/  ULEA UR36, UR5, UR36, 0x18 ;  /* 0x0000002405247291 */ /* 0x004fc8000f8ec03f */
[----:B------:R-:W-:-:S09]  /*0e30*/  ULEA UR34, UR15, UR36, 0x3 ;  /* 0x000000240f227291 */ /* 0x000fd2000f8e183f */
[----:B------:R-:W2:Y:S02]  /*0e40*/  SYNCS.PHASECHK.TRANS64.TRYWAIT P1, [UR34+0x26840], R4 ;  /* 0x02684004ff0075a7 */ /* 0x000ea40008020162 */
[----:B--2---:R-:W-:Y:S05]  /*0e50*/  @!P1 BRA `(.L_x_15) ;  /* 0x000000c400ec9947 */ /* 0x004fea0003800000 */
.L_x_128:
[----:B------:R-:W-:Y:S05]  /*0e60*/  @!P0 BRA `(.L_x_16) ;  /* 0x0000000000048947 */ /* 0x000fea0003800000 */
[----:B-1----:R-:W-:Y:S01]  /*0e70*/  BPT.TRAP 0x1 ;  /* 0x000000040000795c */ /* 0x002fe20000300000 */
.L_x_16:
[----:B------:R-:W3:Y:S01]  /*0e80*/  SYNCS.PHASECHK.TRANS64.TRYWAIT P1, [UR34+0x26848], R4 ;  /* 0x02684804ff0075a7 */ /* 0x000ee20008020162 */
[----:B--2---:R-:W-:-:S04]  /*0e90*/  SHF.R.S32.HI R3, RZ, 0x1f, R2 ;  /* 0x0000001fff037819 */ /* 0x004fc80000011402 */
[----:B------:R-:W-:-:S04]  /*0ea0*/  LEA.HI R3, R3, R2, RZ, 0x7 ;  /* 0x0000000203037211 */ /* 0x000fc800078f38ff */
[----:B------:R-:W-:-:S05]  /*0eb0*/  LOP3.LUT R3, R3, 0xffffff80, RZ, 0xc0, !PT ;  /* 0xffffff8003037812 */ /* 0x000fca00078ec0ff */
[----:B------:R-:W-:Y:S01]  /*0ec0*/  IMAD.IADD R3, R2, 0x1, -R3 ;  /* 0x0000000102037824 */ /* 0x000fe200078e0a03 */
[----:B------:R-:W2:Y:S01]  /*0ed0*/  LDC R7, c[0x0][0x288] ;  /* 0x0000a200ff077b82 */ /* 0x000ea20000000800 */
[----:B---3--:R-:W-:Y:S05]  /*0ee0*/  @!P1 BRA `(.L_x_17) ;  /* 0x000000c400e09947 */ /* 0x008fea0003800000 */
.L_x_129:
[----:B--2---:R-:W-:Y:S01]  /*0ef0*/  ISETP.GE.AND P1, PT, R7, 0x1, PT ;  /* 0x000000010700780c */ /* 0x004fe20003f26270 */
[----:B------:R-:W-:Y:S01]  /*0f00*/  UMOV UR37, URZ ;  /* 0x0000003f00257c82 */ /* 0x000fe20008000000 */
[----:B------:R-:W-:Y:S01]  /*0f10*/  IMAD.MOV.U32 R224, RZ, RZ, 0x1 ;  /* 0x00000001ffe07424 */ /* 0x000fe200078e00ff */
[----:B------:R-:W-:Y:S01]  /*0f20*/  CS2R R192, SRZ ;  /* 0x0000000000c07805 */ /* 0x000fe2000001ff00 */
[----:B---3--:R-:W-:Y:S01]  /*0f30*/  IMAD.MOV.U32 R4, RZ, RZ, RZ ;  /* 0x000000ffff047224 */ /* 0x008fe200078e00ff */
[----:B------:R-:W-:Y:S02]  /*0f40*/  CS2R R194, SRZ ;  /* 0x0000000000c27805 */ /* 0x000fe4000001ff00 */
[----:B------:R-:W-:Y:S02]  /*0f50*/  CS2R R196, SRZ ;  /* 0x0000000000c47805 */ /* 0x000fe4000001ff00 */
[----:B------:R-:W-:Y:S02]  /*0f60*/  CS2R R198, SRZ ;  /* 0x0000000000c67805 */ /* 0x000fe4000001ff00 */
[----:B------:R-:W-:-:S02]  /*0f70*/  CS2R R184, SRZ ;  /* 0x0000000000b87805 */ /* 0x000fc4000001ff00 */
[----:B------:R-:W-:Y:S02]  /*0f80*/  CS2R R186, SRZ ;  /* 0x0000000000ba7805 */ /* 0x000fe4000001ff00 */
[----:B------:R-:W-:Y:S02]  /*0f90*/  CS2R R188, SRZ ;  /* 0x0000000000bc7805 */ /* 0x000fe4000001ff00 */
        /* <DEDUP_REMOVED lines=16> */
[----:B------:R-:W-:Y:S01]  /*10a0*/  CS2R R158, SRZ ;  /* 0x00000000009e7805 */ /* 0x000fe2000001ff00 */
[----:B------:R-:W-:Y:S06]  /*10b0*/  @!P1 BRA `(.L_x_18) ;  /* 0x0000007800dc9947 */ /* 0x000fec0003800000 */
[----:B------:R-:W-:Y:S01]  /*10c0*/  SHF.R.S32.HI R2, RZ, 0x1f, R3 ;  /* 0x0000001fff027819 */ /* 0x000fe20000011403 */
[----:B-1----:R-:W-:Y:S01]  /*10d0*/  ULOP3.LUT UR31, UR42, 0x1, URZ, 0xc0, !UPT ;  /* 0x000000012a1f7892 */ /* 0x002fe2000f8ec03f */
[----:B------:R-:W-:Y:S01]  /*10e0*/  IMAD.MOV.U32 R224, RZ, RZ, 0x1 ;  /* 0x00000001ffe07424 */ /* 0x000fe200078e00ff */
[----:B------:R-:W-:Y:S01]  /*10f0*/  ULOP3.LUT UR33, UR45, 0x2, URZ, 0xfc, !UPT ;  /* 0x000000022d217892 */ /* 0x000fe2000f8efc3f */
[CC--:B------:R-:W-:Y:S01]  /*1100*/  LEA.HI R4, R2.reuse, R3.reuse, RZ, 0x2 ;  /* 0x0000000302047211 */ /* 0x0c0fe200078f10ff */
[----:B------:R-:W-:Y:S01]  /*1110*/  IMAD.MOV.U32 R12, RZ, RZ, RZ ;  /* 0x000000ffff0c7224 */ /* 0x000fe200078e00ff */
[----:B------:R-:W-:Y:S01]  /*1120*/  LEA.HI R2, R2, R3, RZ, 0x5 ;  /* 0x0000000302027211 */ /* 0x000fe200078f28ff */
[----:B------:R-:W-:Y:S01]  /*1130*/  IMAD.U32 R9, RZ, RZ, UR31 ;  /* 0x0000001fff097e24 */ /* 0x000fe2000f8e00ff */
[--C-:B------:R-:W-:Y:S01]  /*1140*/  SHF.R.S32.HI R5, RZ, 0x2, R4.reuse ;  /* 0x00000002ff057819 */ /* 0x100fe20000011404 */
[----:B------:R-:W-:Y:S01]  /*1150*/  IMAD.MOV.U32 R192, RZ, RZ, RZ ;  /* 0x000000ffffc07224 */ /* 0x000fe200078e00ff */
[----:B------:R-:W-:Y:S01]  /*1160*/  SHF.R.S32.HI R6, RZ, 0x1f, R4 ;  /* 0x0000001fff067819 */ /* 0x000fe20000011404 */
[----:B------:R-:W-:Y:S01]  /*1170*/  UMOV UR32, URZ ;  /* 0x0000003f00207c82 */ /* 0x000fe20008000000 */
[----:B------:R-:W-:Y:S01]  /*1180*/  LOP3.LUT R4, R4, 0x7ffffffc, RZ, 0xc0, !PT ;  /* 0x7ffffffc04047812 */ /* 0x000fe200078ec0ff */
[----:B------:R-:W-:Y:S01]  /*1190*/  UMOV UR37, URZ ;  /* 0x0000003f00257c82 */ /* 0x000fe20008000000 */
[----:B------:R-:W-:Y:S01]  /*11a0*/  LEA.HI R6, R6, R5, RZ, 0x3 ;  /* 0x0000000506067211 */ /* 0x000fe200078f18ff */
[----:B------:R-:W-:Y:S01]  /*11b0*/  UMOV UR4, URZ ;  /* 0x0000003f00047c82 */ /* 0x000fe20008000000 */
[----:B------:R-:W-:Y:S01]  /*11c0*/  SHF.R.S32.HI R2, RZ, 0x5, R2 ;  /* 0x00000005ff027819 */ /* 0x000fe20000011402 */
[----:B------:R-:W-:Y:S01]  /*11d0*/  IMAD.IADD R4, R3, 0x1, -R4 ;  /* 0x0000000103047824 */ /* 0x000fe200078e0a04 */
[----:B------:R-:W-:Y:S01]  /*11e0*/  LOP3.LUT R6, R6, 0xfffffff8, RZ, 0xc0, !PT ;  /* 0xfffffff806067812 */ /* 0x000fe200078ec0ff */
[----:B------:R-:W-:Y:S01]  /*11f0*/  ULDC.64 UR12, c[0x0][0x208] ;  /* 0x00008200000c7ab9 */ /* 0x000fe20000000a00 */
[----:B------:R-:W-:Y:S01]  /*1200*/  ULDC UR5, c[0x0][0xa04] ;  /* 0x0002810000057ab9 */ /* 0x000fe20000000800 */
[----:B------:R-:W-:Y:S01]  /*1210*/  ULDC UR6, c[0x0][0xa00] ;  /* 0x0002800000067ab9 */ /* 0x000fe20000000800 */
[----:B------:R-:W-:Y:S01]  /*1220*/  SHF.L.U32 R15, R4, 0x1, RZ ;  /* 0x00000001040f7819 */ /* 0x000fe200000006ff */
[----:B------:R-:W-:-:S02]  /*1230*/  IMAD.IADD R6, R5, 0x1, -R6 ;  /* 0x0000000105067824 */ /* 0x000fc400078e0a06 */
[----:B------:R-:W-:Y:S02]  /*1240*/  VIADD R4, R7, 0x7f ;  /* 0x0000007f07047836 */ /* 0x000fe40000000000 */
[----:B------:R-:W-:-:S04]  /*1250*/  IMAD R3, R2, 0x800, R15 ;  /* 0x0000080002037824 */ /* 0x000fc800078e020f */
[--C-:B------:R-:W-:Y:S02]  /*1260*/  IMAD R5, R6, 0x8, R3.reuse ;  /* 0x0000000806057824 */ /* 0x100fe400078e0203 */
[----:B------:R-:W-:Y:S01]  /*1270*/  IMAD R7, R2, -0x500, R3 ;  /* 0xfffffb0002077824 */ /* 0x000fe200078e0203 */
[----:B------:R-:W-:Y:S02]  /*1280*/  SHF.R.S32.HI R3, RZ, 0x1f, R4 ;  /* 0x0000001fff037819 */ /* 0x000fe40000011404 */
[----:B------:R-:W-:Y:S01]  /*1290*/  LEA R2, R5, UR36, 0x1 ;  /* 0x0000002405027c11 */ /* 0x000fe2000f8e08ff */
[----:B------:R-:W-:Y:S01]  /*12a0*/  IMAD R14, R6, 0x10, R7 ;  /* 0x00000010060e7824 */ /* 0x000fe200078e0207 */
[----:B------:R-:W-:Y:S02]  /*12b0*/  LEA.HI R4, R3, R4, RZ, 0x7 ;  /* 0x0000000403047211 */ /* 0x000fe400078f38ff */
[----:B------:R-:W-:Y:S01]  /*12c0*/  MOV R3, RZ ;  /* 0x000000ff00037202 */ /* 0x000fe20000000f00 */
[----:B------:R-:W-:Y:S01]  /*12d0*/  IMAD R2, R9, 0x4000, R2 ;  /* 0x0000400009027824 */ /* 0x000fe200078e0202 */
[----:B------:R-:W-:-:S07]  /*12e0*/  SHF.R.S32.HI R13, RZ, 0x7, R4 ;  /* 0x00000007ff0d7819 */ /* 0x000fce0000011404 */
.L_x_40:
[----:B--2---:R-:W-:Y:S05]  /*12f0*/  @!P0 BRA `(.L_x_19) ;  /* 0x0000000000048947 */ /* 0x004fea0003800000 */
[----:B------:R-:W-:Y:S01]  /*1300*/  BPT.TRAP 0x1 ;  /* 0x000000040000795c */ /* 0x000fe20000300000 */
.L_x_19:
[----:B------:R-:W-:Y:S01]  /*1310*/  ULEA UR7, UR4, UR36, 0x3 ;  /* 0x0000002404077291 */ /* 0x000fe2000f8e183f */
[----:B------:R-:W-:-:S08]  /*1320*/  SHF.L.U32 R4, R12, 0x1f, RZ ;  /* 0x0000001f0c047819 */ /* 0x000fd000000006ff */
[----:B------:R-:W1:Y:S02]  /*1330*/  SYNCS.PHASECHK.TRANS64.TRYWAIT P1, [UR7+0x26800], R4 ;  /* 0x02680004ff0075a7 */ /* 0x000e640008020147 */
[----:B-1----:R-:W-:Y:S05]  /*1340*/  @!P1 BRA `(.L_x_20) ;  /* 0x000000c000e09947 */ /* 0x002fea0003800000 */
.L_x_130:
[----:B------:R-:W-:Y:S01]  /*1350*/  UIADD3 UR7, UR36, 0xe000, URZ ;  /* 0x0000e00024077890 */ /* 0x000fe2000fffe03f */
[----:B------:R-:W-:Y:S01]  /*1360*/  WARPGROUP.ARRIVE ;  /* 0x00000000000079c5 */ /* 0x000fe20000000000 */
[----:B------:R-:W-:Y:S02]  /*1370*/  USHF.R.U32.HI UR10, URZ, 0x4, UR36 ;  /* 0x000000043f0a7899 */ /* 0x000fe40008011624 */
[----:B------:R-:W-:Y:S02]  /*1380*/  USHF.R.U32.HI UR7, URZ, 0x4, UR7 ;  /* 0x000000043f077899 */ /* 0x000fe40008011607 */
[----:B------:R-:W-:Y:S02]  /*1390*/  ULOP3.LUT UR10, UR10, 0x3fff, URZ, 0xc0, !UPT ;  /* 0x00003fff0a0a7892 */ /* 0x000fe4000f8ec03f */
[----:B------:R-:W-:Y:S02]  /*13a0*/  ULOP3.LUT UR14, UR7, 0x3fff, URZ, 0xc0, !UPT ;  /* 0x00003fff070e7892 */ /* 0x000fe4000f8ec03f */
[----:B------:R-:W-:-:S02]  /*13b0*/  ULOP3.LUT UR9, UR10, 0x10000, URZ, 0xfc, !UPT ;  /* 0x000100000a097892 */ /* 0x000fc4000f8efc3f */
[----:B------:R-:W-:Y:S02]  /*13c0*/  ULOP3.LUT UR11, UR14, 0x10000, URZ, 0xfc, !UPT ;  /* 0x000100000e0b7892 */ /* 0x000fe4000f8efc3f */
[----:B------:R-:W-:Y:S02]  /*13d0*/  UIMAD UR9, UR15, 0x180, UR9 ;  /* 0x000001800f0978a4 */ /* 0x000fe4000f8e0209 */
[----:B------:R-:W-:Y:S01]  /*13e0*/  UIMAD UR7, UR4, 0x300, UR11 ;  /* 0x00000300040778a4 */ /* 0x000fe2000f8e020b */
[----:B------:R-:W-:Y:S01]  /*13f0*/  UMOV UR17, 0xc0000010 ;  /* 0xc000001000117882 */ /* 0x000fe20000000000 */
[----:B------:R-:W-:-:S03]  /*1400*/  UMOV UR19, 0xc0000010 ;  /* 0xc000001000137882 */ /* 0x000fc60000000000 */
[----:B------:R-:W-:Y:S02]  /*1410*/  UMOV UR16, UR9 ;  /* 0x0000000900107c82 */ /* 0x000fe40008000000 */
[----:B------:R-:W-:Y:S02]  /*1420*/  UMOV UR18, UR7 ;  /* 0x0000000700127c82 */ /* 0x000fe40008000000 */
[----:B------:R-:W-:Y:S01]  /*1430*/  HGMMA.64x128x16.F32 R88, gdesc[UR16], RZ, !UPT, gsb0 ;  /* 0x01e00000105879f0 */ /* 0x000fe2000c0008ff */
[----:B------:R-:W-:Y:S02]  /*1440*/  UIADD3 UR16, UR9, 0x80, URZ ;  /* 0x0000008009107890 */ /* 0x000fe4000fffe03f */
[----:B------:R-:W-:Y:S01]  /*1450*/  UIADD3 UR18, UR7, 0x100, URZ ;  /* 0x0000010007127890 */ /* 0x000fe2000fffe03f */
[----:B------:R-:W-:Y:S01]  /*1460*/  UMOV UR17, 0xc0000010 ;  /* 0xc000001000117882 */ /* 0x000fe20000000000 */
[----:B------:R-:W-:Y:S01]  /*1470*/  UMOV UR19, 0xc0000010 ;  /* 0xc000001000137882 */ /* 0x000fe20000000000 */
[----:B------:R-:W-:-:S02]  /*1480*/  WARPGROUP.DEPBAR.LE gsb0, 0x0 ;  /* 0x00008000000079c5 */ /* 0x000fc40000010000 */
[----:B------:R-:W-:-:S06]  /*1490*/  WARPGROUP.ARRIVE ;  /* 0x00000000000079c5 */ /* 0x000fcc0000000000 */
[----:B------:R-:W-:Y:S01]  /*14a0*/  HGMMA.64x128x16.F32 R88, gdesc[UR16], R88, gsb0 ;  /* 0x01e00000105879f0 */ /* 0x000fe20008000858 */
[----:B------:R-:W-:Y:S02]  /*14b0*/  UIADD3 UR16, UR9, 0x100, URZ ;  /* 0x0000010009107890 */ /* 0x000fe4000fffe03f */
[----:B------:R-:W-:Y:S01]  /*14c0*/  UIADD3 UR18, UR7, 0x200, URZ ;  /* 0x0000020007127890 */ /* 0x000fe2000fffe03f */
[----:B------:R-:W-:Y:S01]  /*14d0*/  UMOV UR17, 0xc0000010 ;  /* 0xc000001000117882 */ /* 0x000fe20000000000 */
[----:B------:R-:W-:Y:S01]  /*14e0*/  UMOV UR19, 0xc0000010 ;  /* 0xc000001000137882 */ /* 0x000fe20000000000 */
[----:B------:R-:W-:-:S04]  /*14f0*/  UIADD3 UR7, UR4, 0x1, URZ ;  /* 0x0000000104077890 */ /* 0x000fc8000fffe03f */
[----:B------:R-:W-:-:S04]  /*1500*/  UISETP.NE.AND UP0, UPT, UR7, 0x4, UPT ;  /* 0x000000040700788c */ /* 0x000fc8000bf05270 */
[----:B------:R-:W-:Y:S02]  /*1510*/  USEL UR8, URZ, 0x1, UP0 ;  /* 0x000000013f087887 */ /* 0x000fe40008000000 */
[----:B------:R-:W-:-:S04]  /*1520*/  USEL UR7, UR7, URZ, UP0 ;  /* 0x0000003f07077287 */ /* 0x000fc80008000000 */
[----:B------:R-:W-:Y:S01]  /*1530*/  LOP3.LUT R12, R12, UR8, RZ, 0x3c, !PT ;  /* 0x000000080c0c7c12 */ /* 0x000fe2000f8e3cff */
[----:B------:R-:W-:Y:S02]  /*1540*/  WARPGROUP.DEPBAR.LE gsb0, 0x0 ;  /* 0x00008000000079c5 */ /* 0x000fe40000010000 */
[----:B------:R-:W-:-:S06]  /*1550*/  WARPGROUP.ARRIVE ;  /* 0x00000000000079c5 */ /* 0x000fcc0000000000 */
[----:B------:R-:W-:Y:S03]  /*1560*/  HGMMA.64x128x16.F32 R88, gdesc[UR16], R88, gsb0 ;  /* 0x01e00000105879f0 */ /* 0x000fe60008000858 */
[----:B------:R-:W-:Y:S02]  /*1570*/  WARPGROUP.DEPBAR.LE gsb0, 0x0 ;  /* 0x00008000000079c5 */ /* 0x000fe40000010000 */
[----:B------:R-:W-:Y:S05]  /*1580*/  @!P0 BRA `(.L_x_21) ;  /* 0x0000000000048947 */ /* 0x000fea0003800000 */
[----:B------:R-:W-:Y:S01]  /*1590*/  BPT.TRAP 0x1 ;  /* 0x000000040000795c */ /* 0x000fe20000300000 */
.L_x_21:
[----:B------:R-:W-:Y:S01]  /*15a0*/  ULEA UR8, UR7, UR36, 0x3 ;  /* 0x0000002407087291 */ /* 0x000fe2000f8e183f */
[----:B------:R-:W-:Y:S01]  /*15b0*/  SHF.L.U32 R8, R12, 0x1f, RZ ;  /* 0x0000001f0c087819 */ /* 0x000fe200000006ff */
[----:B-1----:R-:W1:Y:S01]  /*15c0*/  MUFU.RCP64H R5, 2.3591403961181640625 ;  /* 0x4002df8500057908 */ /* 0x002e620000001800 */
[----:B------:R-:W-:Y:S02]  /*15d0*/  IMAD.MOV.U32 R6, RZ, RZ, 0x458a2bb4 ;  /* 0x458a2bb4ff067424 */ /* 0x000fe400078e00ff */
[----:B------:R-:W-:Y:S02]  /*15e0*/  IMAD.MOV.U32 R7, RZ, RZ, 0x4002df85 ;  /* 0x4002df85ff077424 */ /* 0x000fe400078e00ff */
[----:B------:R-:W-:Y:S02]  /*15f0*/  IMAD.MOV.U32 R4, RZ, RZ, RZ ;  /* 0x000000ffff047224 */ /* 0x000fe400078e00ff */
[----:B------:R-:W2:Y:S04]  /*1600*/  SYNCS.PHASECHK.TRANS64.TRYWAIT P1, [UR8+0x26800], R8 ;  /* 0x02680008ff0075a7 */ /* 0x000ea80008020148 */
[----:B-1----:R-:W-:-:S08]  /*1610*/  DFMA R6, R4, -R6, 1 ;  /* 0x3ff000000406742b */ /* 0x002fd00000000806 */
[----:B------:R-:W-:-:S08]  /*1620*/  DFMA R6, R6, R6, R6 ;  /* 0x000000060606722b */ /* 0x000fd00000000006 */
[----:B------:R-:W-:Y:S01]  /*1630*/  DFMA R6, R4, R6, R4 ;  /* 0x000000060406722b */ /* 0x000fe20000000004 */
[----:B--2---:R-:W-:Y:S10]  /*1640*/  @!P1 BRA `(.L_x_22) ;  /* 0x000000c000389947 */ /* 0x004ff40003800000 */
.L_x_131:
[----:B------:R-:W-:Y:S01]  /*1650*/  UMOV UR20, 0x2c515da4 ;  /* 0x2c515da400147882 */ /* 0x000fe20000000000 */
[----:B------:R-:W-:Y:S01]  /*1660*/  UMOV UR21, 0x3fd6fc2a ;  /* 0x3fd6fc2a00157882 */ /* 0x000fe20000000000 */
[----:B------:R-:W-:Y:S01]  /*1670*/  IMAD.MOV.U32 R10, RZ, RZ, -0x748574fc ;  /* 0x8b7a8b04ff0a7424 */ /* 0x000fe200078e00ff */
[C---:B-1----:R-:W-:Y:S01]  /*1680*/  DMUL R4, R6.reuse, UR20 ;  /* 0x0000001406047c28 */ /* 0x042fe20008000000 */
[----:B------:R-:W-:Y:S01]  /*1690*/  IMAD.MOV.U32 R11, RZ, RZ, 0x3ed0ee25 ;  /* 0x3ed0ee25ff0b7424 */ /* 0x000fe200078e00ff */
[----:B------:R-:W-:Y:S01]  /*16a0*/  UMOV UR16, 0x3ae80f1e ;  /* 0x3ae80f1e00107882 */ /* 0x000fe20000000000 */
[----:B------:R-:W-:Y:S01]  /*16b0*/  UMOV UR17, 0x3eb1380b ;  /* 0x3eb1380b00117882 */ /* 0x000fe20000000000 */
[----:B------:R-:W-:Y:S01]  /*16c0*/  UIMAD UR11, UR7, 0x300, UR11 ;  /* 0x00000300070b78a4 */ /* 0x000fe2000f8e020b */
[----:B------:R-:W-:Y:S01]  /*16d0*/  WARPGROUP.ARRIVE ;  /* 0x00000000000079c5 */ /* 0x000fe20000000000 */
[----:B------:R-:W-:Y:S01]  /*16e0*/  UMOV UR18, 0xa9ab0956 ;  /* 0xa9ab095600127882 */ /* 0x000fe20000000000 */
[----:B------:R-:W-:Y:S01]  /*16f0*/  UMOV UR19, 0x3f1745cb ;  /* 0x3f1745cb00137882 */ /* 0x000fe20000000000 */
[----:B------:R-:W-:Y:S01]  /*1700*/  DFMA R4, R6, UR20, R4 ;  /* 0x0000001406047c2b */ /* 0x000fe20008000004 */
[----:B------:R-:W-:Y:S01]  /*1710*/  UMOV UR22, 0x2d1b5154 ;  /* 0x2d1b515400167882 */ /* 0x000fe20000000000 */
[----:B------:R-:W-:Y:S01]  /*1720*/  UMOV UR23, 0x3f3c71c7 ;  /* 0x3f3c71c700177882 */ /* 0x000fe20000000000 */
[----:B------:R-:W-:Y:S01]  /*1730*/  IMAD.MOV.U32 R20, RZ, RZ, -0x105c611 ;  /* 0xfefa39efff147424 */ /* 0x000fe200078e00ff */
[----:B------:R-:W-:Y:S01]  /*1740*/  MOV R21, 0x3fe62e42 ;  /* 0x3fe62e4200157802 */ /* 0x000fe20000000f00 */
[----:B------:R-:W-:Y:S01]  /*1750*/  STL.128 [R1], RZ ;  /* 0x000000ff01007387 */ /* 0x000fe20000100c00 */
[----:B------:R-:W-:-:S02]  /*1760*/  UIADD3 UR8, UR36, 0x268a0, URZ ;  /* 0x000268a024087890 */ /* 0x000fc4000fffe03f */
[C---:B------:R-:W-:Y:S01]  /*1770*/  DMUL R8, R4.reuse, R4 ;  /* 0x0000000404087228 */ /* 0x040fe20000000000 */
[----:B------:R-:W-:Y:S01]  /*1780*/  STL.128 [R1+0x20], RZ ;  /* 0x000020ff01007387 */ /* 0x000fe20000100c00 */
[----:B------:R-:W-:Y:S02]  /*1790*/  DADD R16, -R4, UR20 ;  /* 0x0000001404107e29 */ /* 0x000fe40008000100 */
[----:B------:R-:W-:Y:S01]  /*17a0*/  DFMA R18, R20, 1, R4 ;  /* 0x3ff000001412782b */ /* 0x000fe20000000004 */
[----:B------:R-:W-:Y:S03]  /*17b0*/  STL.128 [R1+0x10], RZ ;  /* 0x000010ff01007387 */ /* 0x000fe60000100c00 */
[----:B------:R-:W-:Y:S01]  /*17c0*/  DFMA R10, R8, UR16, R10 ;  /* 0x00000010080a7c2b */ /* 0x000fe2000800000a */
[----:B------:R-:W-:Y:S01]  /*17d0*/  UMOV UR16, 0x9f02676f ;  /* 0x9f02676f00107882 */ /* 0x000fe20000000000 */
[----:B------:R-:W-:Y:S01]  /*17e0*/  UMOV UR17, 0x3ef3b266 ;  /* 0x3ef3b26600117882 */ /* 0x000fe20000000000 */
[----:B------:R-:W-:Y:S01]  /*17f0*/  DADD R16, R16, R16 ;  /* 0x0000000010107229 */ /* 0x000fe20000000010 */
[----:B------:R-:W-:Y:S04]  /*1800*/  STL.128 [R1+0x40], RZ ;  /* 0x000040ff01007387 */ /* 0x000fe80000100c00 */
[----:B------:R-:W-:Y:S01]  /*1810*/  DFMA R10, R8, R10, UR16 ;  /* 0x00000010080a7e2b */ /* 0x000fe2000800000a */
[----:B------:R-:W-:Y:S01]  /*1820*/  UIADD3 UR16, UR9, 0x180, URZ ;  /* 0x0000018009107890 */ /* 0x000fe2000fffe03f */
[----:B------:R-:W-:Y:S01]  /*1830*/  STL.128 [R1+0x30], RZ ;  /* 0x000030ff01007387 */ /* 0x000fe20000100c00 */
[----:B------:R-:W-:Y:S01]  /*1840*/  UMOV UR17, 0xc0000010 ;  /* 0xc000001000117882 */ /* 0x000fe20000000000 */
[----:B------:R-:W-:-:S02]  /*1850*/  DFMA R16, -R4, UR20, R16 ;  /* 0x0000001404107c2b */ /* 0x000fc40008000110 */
[----:B------:R-:W-:Y:S02]  /*1860*/  STL.128 [R1+0x50], RZ ;  /* 0x000050ff01007387 */ /* 0x000fe40000100c00 */
[----:B------:R-:W-:Y:S01]  /*1870*/  DFMA R10, R8, R10, UR18 ;  /* 0x00000012080a7e2b */ /* 0x000fe2000800000a */
[----:B------:R-:W-:Y:S01]  /*1880*/  UMOV UR18, UR11 ;  /* 0x0000000b00127c82 */ /* 0x000fe20008000000 */
[----:B------:R-:W-:Y:S01]  /*1890*/  UMOV UR19, 0xc0000010 ;  /* 0xc000001000137882 */ /* 0x000fe20000000000 */
[----:B------:R-:W-:Y:S01]  /*18a0*/  STL.128 [R1+0x60], RZ ;  /* 0x000060ff01007387 */ /* 0x000fe20000100c00 */
[----:B------:R-:W-:Y:S01]  /*18b0*/  HGMMA.64x128x16.F32 R24, gdesc[UR16], RZ, !UPT, gsb0 ;  /* 0x01e00000101879f0 */ /* 0x000fe2000c0008ff */
[----:B------:R-:W-:Y:S01]  /*18c0*/  UMOV UR16, 0x923be72d ;  /* 0x923be72d00107882 */ /* 0x000fe20000000000 */
[----:B------:R-:W-:-:S10]  /*18d0*/  UMOV UR17, 0x3f624924 ;  /* 0x3f62492400117882 */ /* 0x000fd40000000000 */
[----:B------:R-:W-:Y:S01]  /*18e0*/  DMUL R16, R6, R16 ;  /* 0x0000001006107228 */ /* 0x000fe20000000000 */
[----:B------:R-:W-:Y:S01]  /*18f0*/  UIADD3 UR18, UR11, 0x100, URZ ;  /* 0x000001000b127890 */ /* 0x000fe2000fffe03f */
[----:B------:R-:W-:Y:S01]  /*1900*/  DFMA R10, R8, R10, UR22 ;  /* 0x00000016080a7e2b */ /* 0x000fe2000800000a */
[----:B------:R-:W-:Y:S01]  /*1910*/  UMOV UR19, 0xc0000010 ;  /* 0xc000001000137882 */ /* 0x000fe20000000000 */
[----:B------:R-:W-:Y:S01]  /*1920*/  DFMA R6, R20, -1, R18 ;  /* 0xbff000001406782b */ /* 0x000fe20000000012 */
[----:B------:R-:W-:Y:S04]  /*1930*/  STL.128 [R1+0x90], RZ ;  /* 0x000090ff01007387 */ /* 0x000fe80000100c00 */
[----:B------:R-:W-:Y:S01]  /*1940*/  STL.128 [R1+0x70], RZ ;  /* 0x000070ff01007387 */ /* 0x000fe20000100c00 */
[----:B------:R-:W-:Y:S01]  /*1950*/  DFMA R10, R8, R10, UR16 ;  /* 0x00000010080a7e2b */ /* 0x000fe2000800000a */
[----:B------:R-:W-:Y:S01]  /*1960*/  UMOV UR16, 0x9999a3c4 ;  /* 0x9999a3c400107882 */ /* 0x000fe20000000000 */
[----:B------:R-:W-:Y:S01]  /*1970*/  UMOV UR17, 0x3f899999 ;  /* 0x3f89999900117882 */ /* 0x000fe20000000000 */
[----:B------:R-:W-:Y:S01]  /*1980*/  DADD R6, -R4, R6 ;  /* 0x0000000004067229 */ /* 0x000fe20000000106 */
[----:B------:R-:W-:Y:S04]  /*1990*/  STL.128 [R1+0xa0], RZ ;  /* 0x0000a0ff01007387 */ /* 0x000fe80000100c00 */
[C---:B------:R-:W-:Y:S01]  /*19a0*/  DFMA R10, R8.reuse, R10, UR16 ;  /* 0x00000010080a7e2b */ /* 0x040fe2000800000a */
[----:B------:R-:W-:Y:S01]  /*19b0*/  UMOV UR16, 0x55555554 ;  /* 0x5555555400107882 */ /* 0x000fe20000000000 */
[----:B------:R-:W-:Y:S01]  /*19c0*/  UMOV UR17, 0x3fb55555 ;  /* 0x3fb5555500117882 */ /* 0x000fe20000000000 */
[----:B------:R-:W-:Y:S04]  /*19d0*/  STL.128 [R1+0x80], RZ ;  /* 0x000080ff01007387 */ /* 0x000fe80000100c00 */
[----:B------:R-:W-:Y:S01]  /*19e0*/  STL.128 [R1+0xb0], RZ ;  /* 0x0000b0ff01007387 */ /* 0x000fe20000100c00 */
[C---:B------:R-:W-:Y:S01]  /*19f0*/  DFMA R10, R8.reuse, R10, UR16 ;  /* 0x00000010080a7e2b */ /* 0x040fe2000800000a */
[----:B------:R-:W-:Y:S01]  /*1a00*/  UMOV UR16, 0xffda0d24 ;  /* 0xffda0d2400107882 */ /* 0x000fe20000000000 */
[----:B------:R-:W-:Y:S01]  /*1a10*/  UMOV UR17, 0x3c7777d0 ;  /* 0x3c7777d000117882 */ /* 0x000fe20000000000 */
[----:B------:R-:W-:Y:S04]  /*1a20*/  STL.128 [R1+0xc0], RZ ;  /* 0x0000c0ff01007387 */ /* 0x000fe80000100c00 */
[----:B------:R-:W-:Y:S01]  /*1a30*/  STL.128 [R1+0xd0], RZ ;  /* 0x0000d0ff01007387 */ /* 0x000fe20000100c00 */
[----:B------:R-:W-:Y:S01]  /*1a40*/  DMUL R10, R8, R10 ;  /* 0x0000000a080a7228 */ /* 0x000fe20000000000 */
[----:B------:R-:W-:-:S02]  /*1a50*/  IMAD.U32 R8, RZ, RZ, UR4 ;  /* 0x00000004ff087e24 */ /* 0x000fc4000f8e00ff */
[----:B------:R-:W-:Y:S02]  /*1a60*/  STL.128 [R1+0xe0], RZ ;  /* 0x0000e0ff01007387 */ /* 0x000fe40000100c00 */
[----:B------:R-:W-:Y:S02]  /*1a70*/  IMAD R215, R8, 0x80, R15 ;  /* 0x0000008008d77824 */ /* 0x000fe400078e020f */
[----:B------:R-:W-:Y:S01]  /*1a80*/  STL.128 [R1+0xf0], RZ ;  /* 0x0000f0ff01007387 */ /* 0x000fe20000100c00 */
[----:B------:R-:W-:Y:S01]  /*1a90*/  DFMA R10, R4, R10, R16 ;  /* 0x0000000a040a722b */ /* 0x000fe20000000010 */
[----:B------:R-:W-:Y:S01]  /*1aa0*/  IMAD.MOV.U32 R4, RZ, RZ, 0x3b39803f ;  /* 0x3b39803fff047424 */ /* 0x000fe200078e00ff */
[----:B------:R-:W-:Y:S01]  /*1ab0*/  LEA R215, R215, UR36, 0x2 ;  /* 0x00000024d7d77c11 */ /* 0x000fe2000f8e10ff */
[----:B------:R-:W-:-:S05]  /*1ac0*/  IMAD.MOV.U32 R5, RZ, RZ, 0x3c7abc9e ;  /* 0x3c7abc9eff057424 */ /* 0x000fca00078e00ff */
[----:B------:R-:W-:-:S08]  /*1ad0*/  DADD R6, R10, -R6 ;  /* 0x000000000a067229 */ /* 0x000fd00000000806 */
[----:B------:R-:W-:-:S08]  /*1ae0*/  DFMA R6, R4, 1, R6 ;  /* 0x3ff000000406782b */ /* 0x000fd00000000006 */
[----:B------:R-:W-:-:S08]  /*1af0*/  DADD R6, R18, R6 ;  /* 0x0000000012067229 */ /* 0x000fd00000000006 */
[----:B------:R-:W-:Y:S01]  /*1b00*/  DMUL R4, R6, UR16 ;  /* 0x0000001006047c28 */ /* 0x000fe20008000000 */
[----:B------:R-:W-:Y:S01]  /*1b10*/  UMOV UR16, 0x652b82fe ;  /* 0x652b82fe00107882 */ /* 0x000fe20000000000 */
[----:B------:R-:W-:-:S06]  /*1b20*/  UMOV UR17, 0x3ff71547 ;  /* 0x3ff7154700117882 */ /* 0x000fcc0000000000 */
[----:B------:R-:W-:Y:S01]  /*1b30*/  DFMA R4, R6, UR16, R4 ;  /* 0x0000001006047c2b */ /* 0x000fe20008000004 */
[----:B------:R-:W-:Y:S01]  /*1b40*/  UIADD3 UR16, UR9, 0x200, URZ ;  /* 0x0000020009107890 */ /* 0x000fe2000fffe03f */
[----:B------:R-:W-:-:S04]  /*1b50*/  UMOV UR17, 0xc0000010 ;  /* 0xc000001000117882 */ /* 0x000fc80000000000 */
[----:B------:R-:W1:Y:S01]  /*1b60*/  F2F.F32.F64 R214, R4 ;  /* 0x0000000400d67310 */ /* 0x000e620000301000 */
[----:B------:R-:W-:Y:S02]  /*1b70*/  WARPGROUP.DEPBAR.LE gsb0, 0x0 ;  /* 0x00008000000079c5 */ /* 0x000fe40000010000 */
[----:B------:R-:W1:Y:S04]  /*1b80*/  LDS.64 R8, [R215+0x26000] ;  /* 0x02600000d7087984 */ /* 0x000e680000000a00 */
[----:B------:R-:W2:Y:S04]  /*1b90*/  LDS.64 R16, [R215+0x26020] ;  /* 0x02602000d7107984 */ /* 0x000ea80000000a00 */
[----:B------:R-:W3:Y:S04]  /*1ba0*/  LDS.64 R18, [R215+0x26040] ;  /* 0x02604000d7127984 */ /* 0x000ee80000000a00 */
[----:B------:R-:W4:Y:S04]  /*1bb0*/  LDS.64 R20, [R215+0x26060] ;  /* 0x02606000d7147984 */ /* 0x000f280000000a00 */
[----:B------:R-:W-:Y:S04]  /*1bc0*/  LDS.64 R220, [R215+0x26080] ;  /* 0x02608000d7dc7984 */ /* 0x000fe80000000a00 */
[----:B------:R-:W5:Y:S04]  /*1bd0*/  LDS.64 R218, [R215+0x260a0] ;  /* 0x0260a000d7da7984 */ /* 0x000f680000000a00 */
[----:B------:R-:W5:Y:S01]  /*1be0*/  LDS.64 R216, [R215+0x260c0] ;  /* 0x0260c000d7d87984 */ /* 0x000f620000000a00 */
[----:B------:R-:W-:-:S06]  /*1bf0*/  WARPGROUP.ARRIVE ;  /* 0x00000000000079c5 */ /* 0x000fcc0000000000 */
[----:B------:R-:W-:Y:S01]  /*1c00*/  HGMMA.64x128x16.F32 R24, gdesc[UR16], R24, gsb0 ;  /* 0x01e00000101879f0 */ /* 0x000fe20008000818 */
[----:B------:R-:W-:Y:S02]  /*1c10*/  UIADD3 UR16, UR9, 0x280, URZ ;  /* 0x0000028009107890 */ /* 0x000fe4000fffe03f */
[----:B------:R-:W-:Y:S01]  /*1c20*/  UIADD3 UR18, UR11, 0x200, URZ ;  /* 0x000002000b127890 */ /* 0x000fe2000fffe03f */
[----:B------:R-:W-:Y:S01]  /*1c30*/  UMOV UR17, 0xc0000010 ;  /* 0xc000001000117882 */ /* 0x000fe20000000000 */
[----:B------:R-:W-:Y:S01]  /*1c40*/  UMOV UR19, 0xc0000010 ;  /* 0xc000001000137882 */ /* 0x000fe20000000000 */
[----:B------:R-:W-:Y:S01]  /*1c50*/  ULEA UR9, UR37, UR38, 0x1 ;  /* 0x0000002625097291 */ /* 0x000fe2000f8e083f */
[C---:B-1----:R-:W-:Y:S01]  /*1c60*/  FMUL R8, R214.reuse, R8 ;  /* 0x00000008d6087220 */ /* 0x042fe20000400000 */
[C---:B------:R-:W-:Y:S02]  /*1c70*/  FMUL R9, R214.reuse, R9 ;  /* 0x00000009d6097220 */ /* 0x040fe40000400000 */
[----:B------:R-:W-:Y:S01]  /*1c80*/  ULEA UR9, UR9, UR8, 0x3 ;  /* 0x0000000809097291 */ /* 0x000fe2000f8e183f */
[C---:B--2---:R-:W-:Y:S01]  /*1c90*/  FMUL R4, R214.reuse, R16 ;  /* 0x00000010d6047220 */ /* 0x044fe20000400000 */
[----:B------:R-:W-:Y:S01]  /*1ca0*/  FMUL R5, R214, R17 ;  /* 0x00000011d6057220 */ /* 0x000fe20000400000 */
[----:B------:R-:W-:-:S02]  /*1cb0*/  IMAD.MOV.U32 R10, RZ, RZ, R8 ;  /* 0x000000ffff0a7224 */ /* 0x000fc400078e0008 */
[C---:B---3--:R-:W-:Y:S01]  /*1cc0*/  FMUL R16, R214.reuse, R18 ;  /* 0x00000012d6107220 */ /* 0x048fe20000400000 */
[C---:B------:R-:W-:Y:S01]  /*1cd0*/  FMUL R17, R214.reuse, R19 ;  /* 0x00000013d6117220 */ /* 0x040fe20000400000 */
[----:B------:R-:W-:Y:S02]  /*1ce0*/  IMAD.MOV.U32 R11, RZ, RZ, R9 ;  /* 0x000000ffff0b7224 */ /* 0x000fe400078e0009 */
[----:B------:R-:W-:Y:S01]  /*1cf0*/  IMAD.MOV.U32 R6, RZ, RZ, R4 ;  /* 0x000000ffff067224 */ /* 0x000fe200078e0004 */
[----:B------:R-:W-:Y:S01]  /*1d00*/  MOV R18, R16 ;  /* 0x0000001000127202 */ /* 0x000fe20000000f00 */
[----:B------:R-:W-:Y:S01]  /*1d10*/  IMAD.MOV.U32 R19, RZ, RZ, R17 ;  /* 0x000000ffff137224 */ /* 0x000fe200078e0011 */
[----:B------:R5:W-:Y:S01]  /*1d20*/  STL.128 [R1], R8 ;  /* 0x0000000801007387 */ /* 0x000be20000100c00 */
[----:B------:R-:W-:Y:S02]  /*1d30*/  IMAD.MOV.U32 R7, RZ, RZ, R5 ;  /* 0x000000ffff077224 */ /* 0x000fe400078e0005 */
[C---:B----4-:R-:W-:Y:S01]  /*1d40*/  FMUL R20, R214.reuse, R20 ;  /* 0x00000014d6147220 */ /* 0x050fe20000400000 */
[----:B------:R-:W-:Y:S01]  /*1d50*/  FMUL R21, R214, R21 ;  /* 0x00000015d6157220 */ /* 0x000fe20000400000 */
[----:B------:R1:W-:Y:S02]  /*1d60*/  STL.128 [R1+0x20], R16 ;  /* 0x0000201001007387 */ /* 0x0003e40000100c00 */
[----:B------:R-:W-:-:S02]  /*1d70*/  IMAD.MOV.U32 R22, RZ, RZ, R20 ;  /* 0x000000ffff167224 */ /* 0x000fc400078e0014 */
[----:B------:R2:W-:Y:S01]  /*1d80*/  STL.128 [R1+0x10], R4 ;  /* 0x0000100401007387 */ /* 0x0005e20000100c00 */
[----:B------:R-:W-:-:S05]  /*1d90*/  IMAD.MOV.U32 R23, RZ, RZ, R21 ;  /* 0x000000ffff177224 */ /* 0x000fca00078e0015 */
[----:B------:R-:W-:Y:S01]  /*1da0*/  STL.128 [R1+0x30], R20 ;  /* 0x0000301401007387 */ /* 0x000fe20000100c00 */
[C---:B-----5:R-:W-:Y:S01]  /*1db0*/  FMUL R8, R214.reuse, R218 ;  /* 0x000000dad6087220 */ /* 0x060fe20000400000 */
[C---:B------:R-:W-:Y:S01]  /*1dc0*/  FMUL R9, R214.reuse, R219 ;  /* 0x000000dbd6097220 */ /* 0x040fe20000400000 */
[C---:B-1----:R-:W-:Y:S01]  /*1dd0*/  FMUL R16, R214.reuse, R216 ;  /* 0x000000d8d6107220 */ /* 0x042fe20000400000 */
[C---:B------:R-:W-:Y:S01]  /*1de0*/  FMUL R17, R214.reuse, R217 ;  /* 0x000000d9d6117220 */ /* 0x040fe20000400000 */
[----:B------:R-:W-:Y:S02]  /*1df0*/  IMAD.MOV.U32 R10, RZ, RZ, R8 ;  /* 0x000000ffff0a7224 */ /* 0x000fe400078e0008 */
[C---:B--2---:R-:W-:Y:S01]  /*1e00*/  FMUL R4, R214.reuse, R220 ;  /* 0x000000dcd6047220 */ /* 0x044fe20000400000 */
[----:B------:R-:W-:Y:S01]  /*1e10*/  FMUL R5, R214, R221 ;  /* 0x000000ddd6057220 */ /* 0x000fe20000400000 */
[----:B------:R-:W-:Y:S01]  /*1e20*/  IMAD.MOV.U32 R11, RZ, RZ, R9 ;  /* 0x000000ffff0b7224 */ /* 0x000fe200078e0009 */
[----:B------:R-:W-:Y:S01]  /*1e30*/  MOV R19, R17 ;  /* 0x0000001100137202 */ /* 0x000fe20000000f00 */
[----:B------:R-:W-:-:S02]  /*1e40*/  IMAD.MOV.U32 R6, RZ, RZ, R4 ;  /* 0x000000ffff067224 */ /* 0x000fc400078e0004 */
[----:B------:R-:W-:Y:S01]  /*1e50*/  IMAD.MOV.U32 R7, RZ, RZ, R5 ;  /* 0x000000ffff077224 */ /* 0x000fe200078e0005 */
[----:B------:R-:W-:Y:S01]  /*1e60*/  STL.128 [R1+0x50], R8 ;  /* 0x0000500801007387 */ /* 0x000fe20000100c00 */
[----:B------:R-:W-:-:S03]  /*1e70*/  IMAD.MOV.U32 R18, RZ, RZ, R16 ;  /* 0x000000ffff127224 */ /* 0x000fc600078e0010 */
[----:B------:R-:W-:Y:S04]  /*1e80*/  STL.128 [R1+0x40], R4 ;  /* 0x0000400401007387 */ /* 0x000fe80000100c00 */
[----:B------:R-:W-:Y:S01]  /*1e90*/  STL.128 [R1+0x60], R16 ;  /* 0x0000601001007387 */ /* 0x000fe20000100c00 */
[----:B------:R-:W-:-:S03]  /*1ea0*/  WARPGROUP.DEPBAR.LE gsb0, 0x0 ;  /* 0x00008000000079c5 */ /* 0x000fc60000010000 */
[----:B------:R-:W1:Y:S04]  /*1eb0*/  LDS.64 R202, [R215+0x260e0] ;  /* 0x0260e000d7ca7984 */ /* 0x000e680000000a00 */
[----:B------:R-:W2:Y:S04]  /*1ec0*/  LDS.64 R200, [R215+0x26100] ;  /* 0x02610000d7c87984 */ /* 0x000ea80000000a00 */
[----:B------:R-:W3:Y:S04]  /*1ed0*/  LDS.64 R208, [R215+0x26120] ;  /* 0x02612000d7d07984 */ /* 0x000ee80000000a00 */
[----:B------:R-:W4:Y:S04]  /*1ee0*/  LDS.64 R210, [R215+0x26140] ;  /* 0x02614000d7d27984 */ /* 0x000f280000000a00 */
[----:B------:R-:W5:Y:S04]  /*1ef0*/  LDS.64 R212, [R215+0x26160] ;  /* 0x02616000d7d47984 */ /* 0x000f680000000a00 */
[----:B------:R-:W-:Y:S04]  /*1f00*/  LDS.64 R206, [R215+0x26180] ;  /* 0x02618000d7ce7984 */ /* 0x000fe80000000a00 */
[----:B------:R-:W5:Y:S04]  /*1f10*/  LDS.64 R204, [R215+0x261a0] ;  /* 0x0261a000d7cc7984 */ /* 0x000f680000000a00 */
[----:B------:R-:W5:Y:S04]  /*1f20*/  LDS.64 R216, [R215+0x261c0] ;  /* 0x0261c000d7d87984 */ /* 0x000f680000000a00 */
[----:B------:R-:W5:Y:S01]  /*1f30*/  LDS.64 R218, [R215+0x261e0] ;  /* 0x0261e000d7da7984 */ /* 0x000f620000000a00 */
[----:B------:R-:W-:-:S06]  /*1f40*/  WARPGROUP.ARRIVE ;  /* 0x00000000000079c5 */ /* 0x000fcc0000000000 */
[----:B------:R-:W-:Y:S01]  /*1f50*/  HGMMA.64x128x16.F32 R24, gdesc[UR16], R24, gsb0 ;  /* 0x01e00000101879f0 */ /* 0x000fe20008000818 */
[C---:B-1----:R-:W-:Y:S01]  /*1f60*/  FMUL R20, R214.reuse, R202 ;  /* 0x000000cad6147220 */ /* 0x042fe20000400000 */
[----:B------:R-:W-:-:S03]  /*1f70*/  FMUL R21, R214, R203 ;  /* 0x000000cbd6157220 */ /* 0x000fc60000400000 */
[----:B------:R-:W-:Y:S02]  /*1f80*/  IMAD.MOV.U32 R22, RZ, RZ, R20 ;  /* 0x000000ffff167224 */ /* 0x000fe400078e0014 */
[C---:B--2---:R-:W-:Y:S01]  /*1f90*/  FMUL R200, R214.reuse, R200 ;  /* 0x000000c8d6c87220 */ /* 0x044fe20000400000 */
[----:B------:R-:W-:Y:S02]  /*1fa0*/  IMAD.MOV.U32 R23, RZ, RZ, R21 ;  /* 0x000000ffff177224 */ /* 0x000fe400078e0015 */
[C---:B------:R-:W-:Y:S01]  /*1fb0*/  FMUL R201, R214.reuse, R201 ;  /* 0x000000c9d6c97220 */ /* 0x040fe20000400000 */
[C---:B---3--:R-:W-:Y:S01]  /*1fc0*/  FMUL R4, R214.reuse, R208 ;  /* 0x000000d0d6047220 */ /* 0x048fe20000400000 */
[----:B------:R-:W-:Y:S01]  /*1fd0*/  FMUL R5, R214, R209 ;  /* 0x000000d1d6057220 */ /* 0x000fe20000400000 */
[----:B------:R-:W-:Y:S01]  /*1fe0*/  IMAD.MOV.U32 R202, RZ, RZ, R200 ;  /* 0x000000ffffca7224 */ /* 0x000fe200078e00c8 */
[----:B------:R1:W-:Y:S01]  /*1ff0*/  STL.128 [R1+0x70], R20 ;  /* 0x0000701401007387 */ /* 0x0003e20000100c00 */
[----:B------:R-:W-:-:S02]  /*2000*/  IMAD.MOV.U32 R6, RZ, RZ, R4 ;  /* 0x000000ffff067224 */ /* 0x000fc400078e0004 */
[C---:B----4-:R-:W-:Y:S01]  /*2010*/  FMUL R8, R214.reuse, R210 ;  /* 0x000000d2d6087220 */ /* 0x050fe20000400000 */
[----:B------:R-:W-:Y:S02]  /*2020*/  IMAD.MOV.U32 R7, RZ, RZ, R5 ;  /* 0x000000ffff077224 */ /* 0x000fe400078e0005 */
[C---:B------:R-:W-:Y:S01]  /*2030*/  FMUL R9, R214.reuse, R211 ;  /* 0x000000d3d6097220 */ /* 0x040fe20000400000 */
[C---:B-----5:R-:W-:Y:S01]  /*2040*/  FMUL R16, R214.reuse, R212 ;  /* 0x000000d4d6107220 */ /* 0x060fe20000400000 */
[----:B------:R-:W-:Y:S01]  /*2050*/  FMUL R17, R214, R213 ;  /* 0x000000d5d6117220 */ /* 0x000fe20000400000 */
[----:B------:R-:W-:Y:S01]  /*2060*/  IMAD.MOV.U32 R10, RZ, RZ, R8 ;  /* 0x000000ffff0a7224 */ /* 0x000fe200078e0008 */
[----:B------:R2:W-:Y:S01]  /*2070*/  STL.128 [R1+0x90], R4 ;  /* 0x0000900401007387 */ /* 0x0005e20000100c00 */
[----:B------:R-:W-:Y:S01]  /*2080*/  IMAD.MOV.U32 R11, RZ, RZ, R9 ;  /* 0x000000ffff0b7224 */ /* 0x000fe200078e0009 */
[----:B------:R-:W-:Y:S01]  /*2090*/  MOV R18, R16 ;  /* 0x0000001000127202 */ /* 0x000fe20000000f00 */
[----:B------:R-:W-:-:S02]  /*20a0*/  IMAD.MOV.U32 R203, RZ, RZ, R201 ;  /* 0x000000ffffcb7224 */ /* 0x000fc400078e00c9 */
[C---:B------:R-:W-:Y:S01]  /*20b0*/  FMUL R204, R214.reuse, R204 ;  /* 0x000000ccd6cc7220 */ /* 0x040fe20000400000 */
[C---:B------:R-:W-:Y:S01]  /*20c0*/  FMUL R205, R214.reuse, R205 ;  /* 0x000000cdd6cd7220 */ /* 0x040fe20000400000 */
[----:B------:R-:W-:Y:S02]  /*20d0*/  IMAD.MOV.U32 R19, RZ, RZ, R17 ;  /* 0x000000ffff137224 */ /* 0x000fe400078e0011 */
[C---:B-1----:R-:W-:Y:S01]  /*20e0*/  FMUL R20, R214.reuse, R206 ;  /* 0x000000ced6147220 */ /* 0x042fe20000400000 */
[C---:B------:R-:W-:Y:S01]  /*20f0*/  FMUL R21, R214.reuse, R207 ;  /* 0x000000cfd6157220 */ /* 0x040fe20000400000 */
[C---:B------:R-:W-:Y:S01]  /*2100*/  FMUL R216, R214.reuse, R216 ;  /* 0x000000d8d6d87220 */ /* 0x040fe20000400000 */
[----:B------:R-:W-:Y:S01]  /*2110*/  FMUL R217, R214, R217 ;  /* 0x000000d9d6d97220 */ /* 0x000fe20000400000 */
[----:B------:R-:W-:Y:S01]  /*2120*/  IMAD.MOV.U32 R22, RZ, RZ, R20 ;  /* 0x000000ffff167224 */ /* 0x000fe200078e0014 */
[----:B------:R1:W-:Y:S01]  /*2130*/  STL.128 [R1+0xa0], R8 ;  /* 0x0000a00801007387 */ /* 0x0003e20000100c00 */
[----:B------:R-:W-:-:S02]  /*2140*/  IMAD.MOV.U32 R23, RZ, RZ, R21 ;  /* 0x000000ffff177224 */ /* 0x000fc400078e0015 */
[C---:B--2---:R-:W-:Y:S01]  /*2150*/  FMUL R5, R214.reuse, R219 ;  /* 0x000000dbd6057220 */ /* 0x044fe20000400000 */
[----:B------:R-:W-:Y:S01]  /*2160*/  FMUL R4, R214, R218 ;  /* 0x000000dad6047220 */ /* 0x000fe20000400000 */
[----:B------:R-:W-:Y:S01]  /*2170*/  IMAD.MOV.U32 R206, RZ, RZ, R204 ;  /* 0x000000ffffce7224 */ /* 0x000fe200078e00cc */
[----:B------:R2:W-:Y:S01]  /*2180*/  STL.128 [R1+0x80], R200 ;  /* 0x000080c801007387 */ /* 0x0005e20000100c00 */
[----:B------:R-:W-:Y:S01]  /*2190*/  IMAD.MOV.U32 R207, RZ, RZ, R205 ;  /* 0x000000ffffcf7224 */ /* 0x000fe200078e00cd */
[----:B------:R-:W-:Y:S01]  /*21a0*/  MOV R7, R5 ;  /* 0x0000000500077202 */ /* 0x000fe20000000f00 */
[----:B------:R-:W-:Y:S01]  /*21b0*/  IMAD.MOV.U32 R218, RZ, RZ, R216 ;  /* 0x000000ffffda7224 */ /* 0x000fe200078e00d8 */
[----:B------:R2:W-:Y:S01]  /*21c0*/  STL.128 [R1+0xb0], R16 ;  /* 0x0000b01001007387 */ /* 0x0005e20000100c00 */
[----:B------:R-:W-:Y:S02]  /*21d0*/  IMAD.MOV.U32 R219, RZ, RZ, R217 ;  /* 0x000000ffffdb7224 */ /* 0x000fe400078e00d9 */
[----:B------:R-:W-:Y:S01]  /*21e0*/  IMAD.MOV.U32 R6, RZ, RZ, R4 ;  /* 0x000000ffff067224 */ /* 0x000fe200078e0004 */
[----:B------:R2:W-:Y:S01]  /*21f0*/  STL.128 [R1+0xc0], R20 ;  /* 0x0000c01401007387 */ /* 0x0005e20000100c00 */
[----:B-1----:R-:W-:-:S03]  /*2200*/  SHF.L.U32 R8, R0, 0x1f, RZ ;  /* 0x0000001f00087819 */ /* 0x002fc600000006ff */
[----:B------:R2:W-:Y:S04]  /*2210*/  STL.128 [R1+0xd0], R204 ;  /* 0x0000d0cc01007387 */ /* 0x0005e80000100c00 */
[----:B------:R2:W-:Y:S04]  /*2220*/  STL.128 [R1+0xe0], R216 ;  /* 0x0000e0d801007387 */ /* 0x0005e80000100c00 */
[----:B------:R2:W-:Y:S01]  /*2230*/  STL.128 [R1+0xf0], R4 ;  /* 0x0000f00401007387 */ /* 0x0005e20000100c00 */
[----:B------:R-:W-:Y:S02]  /*2240*/  WARPGROUP.DEPBAR.LE gsb0, 0x0 ;  /* 0x00008000000079c5 */ /* 0x000fe40000010000 */
[----:B------:R-:W1:Y:S02]  /*2250*/  SYNCS.PHASECHK.TRANS64.TRYWAIT P1, [UR9], R8 ;  /* 0x00000008ff0075a7 */ /* 0x000e640008020149 */
[----:B-12---:R-:W-:Y:S05]  /*2260*/  @!P1 BRA `(.L_x_23) ;  /* 0x000000b400489947 */ /* 0x006fea0003800000 */
.L_x_132:
[----:B------:R-:W2:Y:S04]  /*2270*/  LDL.128 R220, [R1] ;  /* 0x0000000001dc7983 */ /* 0x000ea80000100c00 */
[----:B-1----:R-:W3:Y:S04]  /*2280*/  LDL.128 R4, [R1+0x10] ;  /* 0x0000100001047983 */ /* 0x002ee80000100c00 */
[----:B------:R-:W4:Y:S04]  /*2290*/  LDL.128 R8, [R1+0x20] ;  /* 0x0000200001087983 */ /* 0x000f280000100c00 */
[----:B------:R-:W5:Y:S04]  /*22a0*/  LDL.128 R16, [R1+0x30] ;  /* 0x0000300001107983 */ /* 0x000f680000100c00 */
[----:B------:R-:W5:Y:S04]  /*22b0*/  LDL.128 R20, [R1+0x40] ;  /* 0x0000400001147983 */ /* 0x000f680000100c00 */
[----:B------:R-:W5:Y:S04]  /*22c0*/  LDL.128 R200, [R1+0x50] ;  /* 0x0000500001c87983 */ /* 0x000f680000100c00 */
[----:B------:R-:W5:Y:S01]  /*22d0*/  LDL.128 R204, [R1+0x60] ;  /* 0x0000600001cc7983 */ /* 0x000f620000100c00 */
[----:B------:R-:W-:-:S02]  /*22e0*/  ULOP3.LUT UR29, UR38, 0x1, URZ, 0xc, !UPT ;  /* 0x00000001261d7892 */ /* 0x000fc4000f8e0c3f */
[----:B------:R-:W-:Y:S01]  /*22f0*/  USHF.L.U32 UR11, UR37, 0x1, URZ ;  /* 0x00000001250b7899 */ /* 0x000fe2000800063f */
[----:B------:R-:W5:Y:S03]  /*2300*/  LDL.128 R208, [R1+0x70] ;  /* 0x0000700001d07983 */ /* 0x000f660000100c00 */
[----:B------:R-:W-:Y:S01]  /*2310*/  ULOP3.LUT UR11, UR11, 0xfffffffe, UR29, 0xe2, !UPT ;  /* 0xfffffffe0b0b7892 */ /* 0x000fe2000f8ee21d */
[----:B------:R-:W5:Y:S03]  /*2320*/  LDL.128 R212, [R1+0x80] ;  /* 0x0000800001d47983 */ /* 0x000f660000100c00 */
[----:B------:R-:W-:Y:S01]  /*2330*/  ULEA UR11, UR11, UR8, 0x3 ;  /* 0x000000080b0b7291 */ /* 0x000fe2000f8e183f */
[----:B------:R-:W5:Y:S01]  /*2340*/  LDL.128 R216, [R1+0x90] ;  /* 0x0000900001d87983 */ /* 0x000f620000100c00 */
[----:B------:R-:W-:Y:S01]  /*2350*/  UIMAD UR9, UR7, 0x300, UR14 ;  /* 0x00000300070978a4 */ /* 0x000fe2000f8e020e */
[----:B------:R-:W-:-:S06]  /*2360*/  UMOV UR19, 0xc0000010 ;  /* 0xc000001000137882 */ /* 0x000fcc0000000000 */
[----:B------:R-:W-:Y:S01]  /*2370*/  UMOV UR18, UR9 ;  /* 0x0000000900127c82 */ /* 0x000fe20008000000 */
[----:B------:R-:W-:Y:S02]  /*2380*/  UIADD3 UR16, UR9, 0x100, URZ ;  /* 0x0000010009107890 */ /* 0x000fe4000fffe03f */
[----:B------:R-:W-:Y:S01]  /*2390*/  UIADD3 UR17, UR9, 0x200, URZ ;  /* 0x0000020009117890 */ /* 0x000fe2000fffe03f */
[----:B--2---:R-:W-:Y:S01]  /*23a0*/  FFMA R220, R88, UR5, -R220 ;  /* 0x0000000558dc7c23 */ /* 0x004fe200080008dc */
[----:B------:R-:W-:Y:S01]  /*23b0*/  FFMA R223, R91, UR5, -R223 ;  /* 0x000000055bdf7c23 */ /* 0x000fe200080008df */
[----:B------:R-:W-:Y:S01]  /*23c0*/  FFMA R221, R89, UR5, -R221 ;  /* 0x0000000559dd7c23 */ /* 0x000fe200080008dd */
[----:B------:R-:W-:Y:S02]  /*23d0*/  FFMA R222, R90, UR5, -R222 ;  /* 0x000000055ade7c23 */ /* 0x000fe400080008de */
[----:B------:R-:W-:Y:S01]  /*23e0*/  FSETP.GEU.AND P2, PT, R220, -126, PT ;  /* 0xc2fc0000dc00780b */ /* 0x000fe20003f4e000 */
[----:B---3--:R-:W-:Y:S01]  /*23f0*/  FFMA R93, R93, UR5, -R5 ;  /* 0x000000055d5d7c23 */ /* 0x008fe20008000805 */
[----:B------:R-:W-:Y:S01]  /*2400*/  FSETP.GEU.AND P5, PT, R223, -126, PT ;  /* 0xc2fc0000df00780b */ /* 0x000fe20003fae000 */
[----:B------:R-:W-:Y:S01]  /*2410*/  FFMA R94, R94, UR5, -R6 ;  /* 0x000000055e5e7c23 */ /* 0x000fe20008000806 */
[----:B----4-:R-:W-:Y:S01]  /*2420*/  FFMA R97, R97, UR5, -R9 ;  /* 0x0000000561617c23 */ /* 0x010fe20008000809 */
[----:B------:R-:W-:Y:S01]  /*2430*/  FSETP.GEU.AND P3, PT, R221, -126, PT ;  /* 0xc2fc0000dd00780b */ /* 0x000fe20003f6e000 */
[----:B------:R-:W-:Y:S01]  /*2440*/  FFMA R92, R92, UR5, -R4 ;  /* 0x000000055c5c7c23 */ /* 0x000fe20008000804 */
[----:B------:R-:W-:Y:S01]  /*2450*/  FSETP.GEU.AND P4, PT, R222, -126, PT ;  /* 0xc2fc0000de00780b */ /* 0x000fe20003f8e000 */
[----:B------:R-:W-:Y:S01]  /*2460*/  FFMA R95, R95, UR5, -R7 ;  /* 0x000000055f5f7c23 */ /* 0x000fe20008000807 */
[----:B------:R-:W-:Y:S01]  /*2470*/  FFMA R99, R99, UR5, -R11 ;  /* 0x0000000563637c23 */ /* 0x000fe2000800080b */
[----:B-----5:R-:W-:Y:S01]  /*2480*/  FFMA R231, R103, UR5, -R19 ;  /* 0x0000000567e77c23 */ /* 0x020fe20008000813 */
[----:B------:R-:W-:Y:S01]  /*2490*/  FFMA R96, R96, UR5, -R8 ;  /* 0x0000000560607c23 */ /* 0x000fe20008000808 */
[----:B------:R-:W-:Y:S01]  /*24a0*/  FFMA R230, R98, UR5, -R10 ;  /* 0x0000000562e67c23 */ /* 0x000fe2000800080a */
[----:B------:R-:W-:Y:S01]  /*24b0*/  @!P2 FMUL R220, R220, 0.5 ;  /* 0x3f000000dcdca820 */ /* 0x000fe20000400000 */
[----:B------:R-:W-:Y:S01]  /*24c0*/  FFMA R229, R107, UR5, -R23 ;  /* 0x000000056be57c23 */ /* 0x000fe20008000817 */
[----:B------:R-:W-:Y:S01]  /*24d0*/  @!P5 FMUL R223, R223, 0.5 ;  /* 0x3f000000dfdfd820 */ /* 0x000fe20000400000 */
[----:B------:R-:W-:Y:S01]  /*24e0*/  FSETP.GEU.AND P1, PT, R93, -126, PT ;  /* 0xc2fc00005d00780b */ /* 0x000fe20003f2e000 */
[----:B------:R-:W-:Y:S01]  /*24f0*/  FFMA R200, R108, UR5, -R200 ;  /* 0x000000056cc87c23 */ /* 0x000fe200080008c8 */
[----:B------:R-:W-:Y:S01]  /*2500*/  @!P3 FMUL R221, R221, 0.5 ;  /* 0x3f000000ddddb820 */ /* 0x000fe20000400000 */
[----:B------:R-:W1:Y:S01]  /*2510*/  MUFU.EX2 R220, R220 ;  /* 0x000000dc00dc7308 */ /* 0x000e620000000800 */
[----:B------:R-:W-:Y:S01]  /*2520*/  FSETP.GEU.AND P6, PT, R92, -126, PT ;  /* 0xc2fc00005c00780b */ /* 0x000fe20003fce000 */
[----:B------:R-:W-:Y:S01]  /*2530*/  @!P4 FMUL R222, R222, 0.5 ;  /* 0x3f000000dedec820 */ /* 0x000fe20000400000 */
[----:B------:R-:W-:Y:S01]  /*2540*/  FFMA R98, R102, UR5, -R18 ;  /* 0x0000000566627c23 */ /* 0x000fe20008000812 */
[----:B------:R-:W-:Y:S01]  /*2550*/  FFMA R205, R113, UR5, -R205 ;  /* 0x0000000571cd7c23 */ /* 0x000fe200080008cd */
[----:B------:R-:W-:Y:S01]  /*2560*/  FFMA R104, R104, UR5, -R20 ;  /* 0x0000000568687c23 */ /* 0x000fe20008000814 */
[----:B------:R-:W2:Y:S02]  /*2570*/  LDL.128 R88, [R1+0xa0] ;  /* 0x0000a00001587983 */ /* 0x000ea40000100c00 */
[----:B------:R-:W3:Y:S02]  /*2580*/  MUFU.EX2 R223, R223 ;  /* 0x000000df00df7308 */ /* 0x000ee40000000800 */
[----:B------:R-:W-:Y:S01]  /*2590*/  @!P1 FMUL R93, R93, 0.5 ;  /* 0x3f0000005d5d9820 */ /* 0x000fe20000400000 */
[----:B------:R-:W4:Y:S03]  /*25a0*/  LDL.128 R4, [R1+0xb0] ;  /* 0x0000b00001047983 */ /* 0x000f260000100c00 */
[----:B------:R-:W-:Y:S01]  /*25b0*/  @!P6 FMUL R92, R92, 0.5 ;  /* 0x3f0000005c5ce820 */ /* 0x000fe20000400000 */
[----:B------:R-:W5:Y:S01]  /*25c0*/  LDL.128 R8, [R1+0xc0] ;  /* 0x0000c00001087983 */ /* 0x000f620000100c00 */
[----:B------:R-:W3:Y:S01]  /*25d0*/  MUFU.EX2 R221, R221 ;  /* 0x000000dd00dd7308 */ /* 0x000ee20000000800 */
[----:B-1----:R-:W-:Y:S01]  /*25e0*/  @!P2 FMUL R220, R220, R220 ;  /* 0x000000dcdcdca220 */ /* 0x002fe20000400000 */
[----:B------:R-:W-:-:S06]  /*25f0*/  FSETP.GEU.AND P2, PT, R94, -126, PT ;  /* 0xc2fc00005e00780b */ /* 0x000fcc0003f4e000 */
[----:B------:R-:W-:Y:S01]  /*2600*/  MUFU.EX2 R222, R222 ;  /* 0x000000de00de7308 */ /* 0x000fe20000000800 */
[----:B---3--:R-:W-:Y:S01]  /*2610*/  @!P5 FMUL R223, R223, R223 ;  /* 0x000000dfdfdfd220 */ /* 0x008fe20000400000 */
[----:B------:R-:W-:-:S05]  /*2620*/  FSETP.GEU.AND P5, PT, R97, -126, PT ;  /* 0xc2fc00006100780b */ /* 0x000fca0003fae000 */
[----:B------:R-:W-:Y:S01]  /*2630*/  @!P2 FMUL R94, R94, 0.5 ;  /* 0x3f0000005e5ea820 */ /* 0x000fe20000400000 */
[----:B------:R1:W3:Y:S01]  /*2640*/  MUFU.EX2 R228, R93 ;  /* 0x0000005d00e47308 */ /* 0x0002e20000000800 */
[----:B------:R-:W-:Y:S01]  /*2650*/  @!P3 FMUL R221, R221, R221 ;  /* 0x000000ddddddb220 */ /* 0x000fe20000400000 */
[----:B------:R-:W-:-:S05]  /*2660*/  FSETP.GEU.AND P3, PT, R95, -126, PT ;  /* 0xc2fc00005f00780b */ /* 0x000fca0003f6e000 */
[----:B------:R-:W-:Y:S01]  /*2670*/  @!P5 FMUL R97, R97, 0.5 ;  /* 0x3f0000006161d820 */ /* 0x000fe20000400000 */
[----:B------:R-:W3:Y:S01]  /*2680*/  MUFU.EX2 R227, R94 ;  /* 0x0000005e00e37308 */ /* 0x000ee20000000800 */
[----:B-1----:R-:W-:-:S07]  /*2690*/  FFMA R93, R101, UR5, -R17 ;  /* 0x00000005655d7c23 */ /* 0x002fce0008000811 */
[----:B------:R-:W1:Y:S01]  /*26a0*/  MUFU.EX2 R101, R97 ;  /* 0x0000006100657308 */ /* 0x000e620000000800 */
[----:B---3--:R-:W-:Y:S01]  /*26b0*/  @!P1 FMUL R228, R228, R228 ;  /* 0x000000e4e4e49220 */ /* 0x008fe20000400000 */
[----:B------:R-:W-:-:S06]  /*26c0*/  @!P4 FMUL R222, R222, R222 ;  /* 0x000000dededec220 */ /* 0x000fcc0000400000 */
[----:B------:R3:W1:Y:S01]  /*26d0*/  MUFU.EX2 R225, R92 ;  /* 0x0000005c00e17308 */ /* 0x0006620000000800 */
[----:B------:R-:W-:Y:S01]  /*26e0*/  @!P2 FMUL R227, R227, R227 ;  /* 0x000000e3e3e3a220 */ /* 0x000fe20000400000 */
[----:B------:R-:W-:Y:S01]  /*26f0*/  FSETP.GEU.AND P1, PT, R99, -126, PT ;  /* 0xc2fc00006300780b */ /* 0x000fe20003f2e000 */
[----:B---3--:R-:W-:Y:S01]  /*2700*/  FFMA R92, R100, UR5, -R16 ;  /* 0x00000005645c7c23 */ /* 0x008fe20008000810 */
[----:B-1----:R-:W-:Y:S01]  /*2710*/  @!P5 FMUL R101, R101, R101 ;  /* 0x000000656565d220 */ /* 0x002fe20000400000 */
[----:B------:R-:W-:Y:S01]  /*2720*/  FSETP.GEU.AND P5, PT, R231, -126, PT ;  /* 0xc2fc0000e700780b */ /* 0x000fe20003fae000 */
[----:B------:R-:W-:Y:S01]  /*2730*/  @!P3 FMUL R95, R95, 0.5 ;  /* 0x3f0000005f5fb820 */ /* 0x000fe20000400000 */
[----:B------:R-:W-:Y:S01]  /*2740*/  FSETP.GEU.AND P4, PT, R96, -126, PT ;  /* 0xc2fc00006000780b */ /* 0x000fe20003f8e000 */
[----:B------:R-:W-:Y:S01]  /*2750*/  FFMA R94, R105, UR5, -R21 ;  /* 0x00000005695e7c23 */ /* 0x000fe20008000815 */
[----:B------:R-:W-:-:S06]  /*2760*/  FSETP.GEU.AND P2, PT, R92, -126, PT ;  /* 0xc2fc00005c00780b */ /* 0x000fcc0003f4e000 */
[----:B------:R-:W-:Y:S01]  /*2770*/  @!P1 FMUL R99, R99, 0.5 ;  /* 0x3f00000063639820 */ /* 0x000fe20000400000 */
[----:B------:R1:W3:Y:S01]  /*2780*/  MUFU.EX2 R226, R95 ;  /* 0x0000005f00e27308 */ /* 0x0002e20000000800 */
[----:B------:R-:W-:Y:S01]  /*2790*/  @!P6 FMUL R225, R225, R225 ;  /* 0x000000e1e1e1e220 */ /* 0x000fe20000400000 */
[----:B------:R-:W5:Y:S01]  /*27a0*/  LDL.128 R16, [R1+0xd0] ;  /* 0x0000d00001107983 */ /* 0x000f620000100c00 */
[----:B------:R-:W-:Y:S01]  /*27b0*/  @!P5 FMUL R231, R231, 0.5 ;  /* 0x3f000000e7e7d820 */ /* 0x000fe20000400000 */
[----:B------:R-:W-:Y:S02]  /*27c0*/  @!P4 FMUL R96, R96, 0.5 ;  /* 0x3f0000006060c820 */ /* 0x000fe40000400000 */
[----:B------:R-:W-:Y:S01]  /*27d0*/  @!P2 FMUL R92, R92, 0.5 ;  /* 0x3f0000005c5ca820 */ /* 0x000fe20000400000 */
[----:B-1----:R-:W-:Y:S01]  /*27e0*/  FFMA R95, R106, UR5, -R22 ;  /* 0x000000056a5f7c23 */ /* 0x002fe20008000816 */
[----:B------:R-:W1:Y:S01]  /*27f0*/  MUFU.EX2 R103, R99 ;  /* 0x0000006300677308 */ /* 0x000e620000000800 */
[----:B------:R-:W5:Y:S07]  /*2800*/  LDL.128 R20, [R1+0xe0] ;  /* 0x0000e00001147983 */ /* 0x000f6e0000100c00 */
[----:B------:R3:W1:Y:S08]  /*2810*/  MUFU.EX2 R102, R92 ;  /* 0x0000005c00667308 */ /* 0x0006700000000800 */
[----:B------:R-:W1:Y:S08]  /*2820*/  MUFU.EX2 R106, R231 ;  /* 0x000000e7006a7308 */ /* 0x000e700000000800 */
[----:B------:R-:W1:Y:S01]  /*2830*/  MUFU.EX2 R100, R96 ;  /* 0x0000006000647308 */ /* 0x000e620000000800 */
[----:B---3--:R-:W-:Y:S01]  /*2840*/  FFMA R92, R109, UR5, -R201 ;  /* 0x000000056d5c7c23 */ /* 0x008fe200080008c9 */
[----:B------:R-:W-:Y:S01]  /*2850*/  @!P3 FMUL R226, R226, R226 ;  /* 0x000000e2e2e2b220 */ /* 0x000fe20000400000 */
[----:B-1----:R-:W-:Y:S01]  /*2860*/  @!P1 FMUL R103, R103, R103 ;  /* 0x0000006767679220 */ /* 0x002fe20000400000 */
[----:B------:R-:W-:Y:S01]  /*2870*/  @!P2 FMUL R102, R102, R102 ;  /* 0x000000666666a220 */ /* 0x000fe20000400000 */
[----:B------:R-:W-:-:S02]  /*2880*/  FSETP.GEU.AND P3, PT, R93, -126, PT ;  /* 0xc2fc00005d00780b */ /* 0x000fc40003f6e000 */
[----:B------:R-:W-:Y:S01]  /*2890*/  FSETP.GEU.AND P1, PT, R94, -126, PT ;  /* 0xc2fc00005e00780b */ /* 0x000fe20003f2e000 */
[----:B------:R-:W-:Y:S01]  /*28a0*/  @!P5 FMUL R106, R106, R106 ;  /* 0x0000006a6a6ad220 */ /* 0x000fe20000400000 */
[----:B------:R-:W-:Y:S02]  /*28b0*/  FSETP.GEU.AND P2, PT, R95, -126, PT ;  /* 0xc2fc00005f00780b */ /* 0x000fe40003f4e000 */
[----:B------:R-:W-:Y:S01]  /*28c0*/  FSETP.GEU.AND P5, PT, R92, -126, PT ;  /* 0xc2fc00005c00780b */ /* 0x000fe20003fae000 */
[----:B------:R-:W-:Y:S01]  /*28d0*/  @!P4 FMUL R100, R100, R100 ;  /* 0x000000646464c220 */ /* 0x000fe20000400000 */
[----:B------:R-:W-:-:S05]  /*28e0*/  FSETP.GEU.AND P4, PT, R98, -126, PT ;  /* 0xc2fc00006200780b */ /* 0x000fca0003f8e000 */
[----:B------:R-:W-:Y:S02]  /*28f0*/  @!P3 FMUL R93, R93, 0.5 ;  /* 0x3f0000005d5db820 */ /* 0x000fe40000400000 */
[----:B------:R-:W-:Y:S02]  /*2900*/  @!P1 FMUL R94, R94, 0.5 ;  /* 0x3f0000005e5e9820 */ /* 0x000fe40000400000 */
[----:B------:R-:W-:Y:S02]  /*2910*/  @!P2 FMUL R95, R95, 0.5 ;  /* 0x3f0000005f5fa820 */ /* 0x000fe40000400000 */
[----:B------:R-:W-:Y:S01]  /*2920*/  @!P5 FMUL R92, R92, 0.5 ;  /* 0x3f0000005c5cd820 */ /* 0x000fe20000400000 */
[----:B------:R1:W3:Y:S01]  /*2930*/  MUFU.EX2 R105, R93 ;  /* 0x0000005d00697308 */ /* 0x0002e20000000800 */
[----:B------:R-:W-:-:S07]  /*2940*/  @!P4 FMUL R98, R98, 0.5 ;  /* 0x3f0000006262c820 */ /* 0x000fce0000400000 */
[----:B------:R3:W-:Y:S01]  /*2950*/  MUFU.EX2 R109, R94 ;  /* 0x0000005e006d7308 */ /* 0x0007e20000000800 */
[----:B-1----:R-:W-:-:S07]  /*2960*/  F2FP.F16.F32.PACK_AB R93, R223, R222 ;  /* 0x000000dedf5d723e */ /* 0x002fce00000000ff */
[----:B------:R1:W-:Y:S01]  /*2970*/  MUFU.EX2 R108, R95 ;  /* 0x0000005f006c7308 */ /* 0x0003e20000000800 */
[----:B---3--:R-:W-:-:S07]  /*2980*/  F2FP.F16.F32.PACK_AB R94, R228, R225 ;  /* 0x000000e1e45e723e */ /* 0x008fce00000000ff */
[----:B------:R3:W-:Y:S01]  /*2990*/  MUFU.EX2 R113, R92 ;  /* 0x0000005c00717308 */ /* 0x0007e20000000800 */
[----:B-1----:R-:W-:-:S07]  /*29a0*/  F2FP.F16.F32.PACK_AB R95, R226, R227 ;  /* 0x000000e3e25f723e */ /* 0x002fce00000000ff */
[----:B------:R1:W1:Y:S01]  /*29b0*/  MUFU.EX2 R107, R98 ;  /* 0x00000062006b7308 */ /* 0x0002620000000800 */
[----:B---3--:R-:W-:Y:S01]  /*29c0*/  F2FP.F16.F32.PACK_AB R92, R221, R220 ;  /* 0x000000dcdd5c723e */ /* 0x008fe200000000ff */
[----:B-1----:R-:W3:Y:S01]  /*29d0*/  LDL.128 R96, [R1+0xf0] ;  /* 0x0000f00001607983 */ /* 0x002ee20000100c00 */
[----:B------:R-:W-:Y:S02]  /*29e0*/  SYNCS.ARRIVE.TRANS64.A1T0 RZ, [UR11], RZ ;  /* 0x000000ffffff79a7 */ /* 0x000fe4000810000b */
[----:B------:R-:W-:-:S06]  /*29f0*/  WARPGROUP.ARRIVE ;  /* 0x00000000000079c5 */ /* 0x000fcc0000000000 */
[----:B------:R-:W-:Y:S01]  /*2a00*/  HGMMA.64x16x16.F32 R168, R92, gdesc[UR16].tnspB, R168, gsb0 ;  /* 0x402000105ca87df0 */ /* 0x000fe200080008a8 */
[----:B------:R-:W-:Y:S01]  /*2a10*/  UMOV UR18, UR16 ;  /* 0x0000001000127c82 */ /* 0x000fe20008000000 */
[----:B------:R-:W-:Y:S01]  /*2a20*/  UMOV UR19, 0xc0000010 ;  /* 0xc000001000137882 */ /* 0x000fe20000000000 */
[----:B------:R-:W-:Y:S02]  /*2a30*/  WARPGROUP.DEPBAR.LE gsb0, 0x0 ;  /* 0x00008000000079c5 */ /* 0x000fe40000010000 */
[----:B------:R-:W-:-:S06]  /*2a40*/  WARPGROUP.ARRIVE ;  /* 0x00000000000079c5 */ /* 0x000fcc0000000000 */
[----:B------:R-:W-:Y:S01]  /*2a50*/  HGMMA.64x16x16.F32 R160, R92, gdesc[UR16].tnspB, R160, gsb0 ;  /* 0x402000105ca07df0 */ /* 0x000fe200080008a0 */
[----:B------:R-:W-:Y:S01]  /*2a60*/  UMOV UR18, UR17 ;  /* 0x0000001100127c82 */ /* 0x000fe20008000000 */
[----:B------:R-:W-:Y:S01]  /*2a70*/  UMOV UR19, 0xc0000010 ;  /* 0xc000001000137882 */ /* 0x000fe20000000000 */
[----:B------:R-:W-:-:S13]  /*2a80*/  FSETP.GEU.AND P6, PT, R230, -126, PT ;  /* 0xc2fc0000e600780b */ /* 0x000fda0003fce000 */
[----:B------:R-:W-:Y:S01]  /*2a90*/  @!P6 FMUL R230, R230, 0.5 ;  /* 0x3f000000e6e6e820 */ /* 0x000fe20000400000 */
[----:B------:R-:W-:Y:S02]  /*2aa0*/  WARPGROUP.DEPBAR.LE gsb0, 0x0 ;  /* 0x00008000000079c5 */ /* 0x000fe40000010000 */
[----:B------:R-:W-:-:S06]  /*2ab0*/  WARPGROUP.ARRIVE ;  /* 0x00000000000079c5 */ /* 0x000fcc0000000000 */
[----:B------:R-:W-:Y:S01]  /*2ac0*/  HGMMA.64x16x16.F32 R152, R92, gdesc[UR16].tnspB, R152, gsb0 ;  /* 0x402000105c987df0 */ /* 0x000fe20008000898 */
[----:B------:R-:W1:Y:S01]  /*2ad0*/  MUFU.EX2 R230, R230 ;  /* 0x000000e600e67308 */ /* 0x000e620000000800 */
[----:B------:R-:W-:Y:S01]  /*2ae0*/  @!P3 FMUL R105, R105, R105 ;  /* 0x000000696969b220 */ /* 0x000fe20000400000 */
[----:B------:R-:W-:Y:S01]  /*2af0*/  @!P4 FMUL R107, R107, R107 ;  /* 0x0000006b6b6bc220 */ /* 0x000fe20000400000 */
[----:B------:R-:W-:Y:S01]  /*2b00*/  UIADD3 UR18, UR9, 0x20, URZ ;  /* 0x0000002009127890 */ /* 0x000fe2000fffe03f */
[----:B-1----:R-:W-:Y:S01]  /*2b10*/  @!P6 FMUL R230, R230, R230 ;  /* 0x000000e6e6e6e220 */ /* 0x002fe20000400000 */
[----:B------:R-:W-:Y:S01]  /*2b20*/  UMOV UR19, 0xc0000010 ;  /* 0xc000001000137882 */ /* 0x000fe20000000000 */
[----:B------:R-:W-:Y:S02]  /*2b30*/  WARPGROUP.DEPBAR.LE gsb0, 0x0 ;  /* 0x00008000000079c5 */ /* 0x000fe40000010000 */
[----:B------:R-:W-:Y:S02]  /*2b40*/  F2FP.F16.F32.PACK_AB R92, R101, R100 ;  /* 0x00000064655c723e */ /* 0x000fe400000000ff */
[----:B------:R-:W-:-:S02]  /*2b50*/  F2FP.F16.F32.PACK_AB R93, R103, R230 ;  /* 0x000000e6675d723e */ /* 0x000fc400000000ff */
[----:B------:R-:W-:Y:S02]  /*2b60*/  F2FP.F16.F32.PACK_AB R94, R105, R102 ;  /* 0x00000066695e723e */ /* 0x000fe400000000ff */
[----:B------:R-:W-:-:S04]  /*2b70*/  F2FP.F16.F32.PACK_AB R95, R106, R107 ;  /* 0x0000006b6a5f723e */ /* 0x000fc800000000ff */
[----:B------:R-:W-:-:S06]  /*2b80*/  WARPGROUP.ARRIVE ;  /* 0x00000000000079c5 */ /* 0x000fcc0000000000 */
[----:B------:R-:W-:Y:S01]  /*2b90*/  HGMMA.64x16x16.F32 R168, R92, gdesc[UR16].tnspB, R168, gsb0 ;  /* 0x402000105ca87df0 */ /* 0x000fe200080008a8 */
[----:B------:R-:W-:Y:S01]  /*2ba0*/  UIADD3 UR11, UR9, 0x120, URZ ;  /* 0x00000120090b7890 */ /* 0x000fe2000fffe03f */
[----:B------:R-:W-:-:S06]  /*2bb0*/  UMOV UR19, 0xc0000010 ;  /* 0xc000001000137882 */ /* 0x000fcc0000000000 */
[----:B------:R-:W-:Y:S01]  /*2bc0*/  UMOV UR18, UR11 ;  /* 0x0000000b00127c82 */ /* 0x000fe20008000000 */
[----:B------:R-:W-:Y:S01]  /*2bd0*/  FSETP.GEU.AND P6, PT, R104, -126, PT ;  /* 0xc2fc00006800780b */ /* 0x000fe20003fce000 */
[----:B------:R-:W-:Y:S02]  /*2be0*/  WARPGROUP.DEPBAR.LE gsb0, 0x0 ;  /* 0x00008000000079c5 */ /* 0x000fe40000010000 */
[----:B------:R-:W-:-:S06]  /*2bf0*/  WARPGROUP.ARRIVE ;  /* 0x00000000000079c5 */ /* 0x000fcc0000000000 */
[----:B------:R-:W-:Y:S04]  /*2c00*/  HGMMA.64x16x16.F32 R160, R92, gdesc[UR16].tnspB, R160, gsb0 ;  /* 0x402000105ca07df0 */ /* 0x000fe800080008a0 */
[----:B------:R-:W-:Y:S01]  /*2c10*/  @!P6 FMUL R104, R104, 0.5 ;  /* 0x3f0000006868e820 */ /* 0x000fe20000400000 */
[----:B------:R-:W-:-:S05]  /*2c20*/  UIADD3 UR16, UR9, 0x220, URZ ;  /* 0x0000022009107890 */ /* 0x000fca000fffe03f */
[----:B------:R-:W1:Y:S01]  /*2c30*/  MUFU.EX2 R104, R104 ;  /* 0x0000006800687308 */ /* 0x000e620000000800 */
[----:B------:R-:W-:Y:S01]  /*2c40*/  UMOV UR19, 0xc0000010 ;  /* 0xc000001000137882 */ /* 0x000fe20000000000 */
[----:B------:R-:W-:Y:S01]  /*2c50*/  UMOV UR18, UR16 ;  /* 0x0000001000127c82 */ /* 0x000fe20008000000 */
[----:B------:R-:W-:Y:S01]  /*2c60*/  FFMA R201, R111, UR5, -R203 ;  /* 0x000000056fc97c23 */ /* 0x000fe200080008cb */
[----:B------:R-:W-:Y:S01]  /*2c70*/  FFMA R202, R110, UR5, -R202 ;  /* 0x000000056eca7c23 */ /* 0x000fe200080008ca */
[----:B------:R-:W-:Y:S01]  /*2c80*/  @!P1 FMUL R109, R109, R109 ;  /* 0x0000006d6d6d9220 */ /* 0x000fe20000400000 */
[----:B------:R-:W-:Y:S02]  /*2c90*/  FSETP.GEU.AND P3, PT, R229, -126, PT ;  /* 0xc2fc0000e500780b */ /* 0x000fe40003f6e000 */
[----:B------:R-:W-:Y:S02]  /*2ca0*/  FSETP.GEU.AND P1, PT, R201, -126, PT ;  /* 0xc2fc0000c900780b */ /* 0x000fe40003f2e000 */
[----:B------:R-:W-:Y:S01]  /*2cb0*/  FSETP.GEU.AND P4, PT, R200, -126, PT ;  /* 0xc2fc0000c800780b */ /* 0x000fe20003f8e000 */
[----:B-1----:R-:W-:Y:S01]  /*2cc0*/  @!P6 FMUL R104, R104, R104 ;  /* 0x000000686868e220 */ /* 0x002fe20000400000 */
[----:B------:R-:W-:Y:S01]  /*2cd0*/  FSETP.GEU.AND P6, PT, R202, -126, PT ;  /* 0xc2fc0000ca00780b */ /* 0x000fe20003fce000 */
[----:B------:R-:W-:-:S02]  /*2ce0*/  WARPGROUP.DEPBAR.LE gsb0, 0x0 ;  /* 0x00008000000079c5 */ /* 0x000fc40000010000 */
[----:B------:R-:W-:-:S06]  /*2cf0*/  WARPGROUP.ARRIVE ;  /* 0x00000000000079c5 */ /* 0x000fcc0000000000 */
[----:B------:R-:W-:Y:S01]  /*2d00*/  HGMMA.64x16x16.F32 R152, R92, gdesc[UR16].tnspB, R152, gsb0 ;  /* 0x402000105c987df0 */ /* 0x000fe20008000898 */
[----:B------:R-:W-:Y:S01]  /*2d10*/  @!P1 FMUL R201, R201, 0.5 ;  /* 0x3f000000c9c99820 */ /* 0x000fe20000400000 */
[----:B------:R-:W-:Y:S01]  /*2d20*/  @!P3 FMUL R229, R229, 0.5 ;  /* 0x3f000000e5e5b820 */ /* 0x000fe20000400000 */
[----:B------:R-:W-:Y:S01]  /*2d30*/  @!P4 FMUL R200, R200, 0.5 ;  /* 0x3f000000c8c8c820 */ /* 0x000fe20000400000 */
[----:B------:R-:W-:Y:S01]  /*2d40*/  @!P6 FMUL R202, R202, 0.5 ;  /* 0x3f000000cacae820 */ /* 0x000fe20000400000 */
[----:B------:R-:W-:Y:S01]  /*2d50*/  FFMA R204, R112, UR5, -R204 ;  /* 0x0000000570cc7c23 */ /* 0x000fe200080008cc */
[----:B------:R-:W1:Y:S08]  /*2d60*/  MUFU.EX2 R111, R229 ;  /* 0x000000e5006f7308 */ /* 0x000e700000000800 */
[----:B------:R-:W2:Y:S08]  /*2d70*/  MUFU.EX2 R110, R200 ;  /* 0x000000c8006e7308 */ /* 0x000eb00000000800 */
[----:B------:R-:W4:Y:S08]  /*2d80*/  MUFU.EX2 R112, R202 ;  /* 0x000000ca00707308 */ /* 0x000f300000000800 */
[----:B------:R-:W4:Y:S01]  /*2d90*/  MUFU.EX2 R201, R201 ;  /* 0x000000c900c97308 */ /* 0x000f220000000800 */
[----:B------:R-:W-:Y:S01]  /*2da0*/  @!P2 FMUL R108, R108, R108 ;  /* 0x0000006c6c6ca220 */ /* 0x000fe20000400000 */
[----:B-1----:R-:W-:Y:S01]  /*2db0*/  @!P3 FMUL R111, R111, R111 ;  /* 0x0000006f6f6fb220 */ /* 0x002fe20000400000 */
[----:B--2---:R-:W-:Y:S01]  /*2dc0*/  @!P4 FMUL R110, R110, R110 ;  /* 0x0000006e6e6ec220 */ /* 0x004fe20000400000 */
[----:B------:R-:W-:Y:S01]  /*2dd0*/  @!P5 FMUL R113, R113, R113 ;  /* 0x000000717171d220 */ /* 0x000fe20000400000 */
[----:B------:R-:W-:Y:S01]  /*2de0*/  FFMA R129, R129, UR5, -R89 ;  /* 0x0000000581817c23 */ /* 0x000fe20008000859 */
[----:B----4-:R-:W-:Y:S01]  /*2df0*/  @!P6 FMUL R112, R112, R112 ;  /* 0x000000707070e220 */ /* 0x010fe20000400000 */
[----:B------:R-:W-:-:S02]  /*2e00*/  WARPGROUP.DEPBAR.LE gsb0, 0x0 ;  /* 0x00008000000079c5 */ /* 0x000fc40000010000 */
[----:B------:R-:W-:Y:S01]  /*2e10*/  FFMA R95, R128, UR5, -R88 ;  /* 0x00000005805f7c23 */ /* 0x000fe20008000858 */
[----:B------:R-:W-:Y:S01]  /*2e20*/  @!P1 FMUL R201, R201, R201 ;  /* 0x000000c9c9c99220 */ /* 0x000fe20000400000 */
[----:B------:R-:W-:Y:S01]  /*2e30*/  FFMA R128, R130, UR5, -R90 ;  /* 0x0000000582807c23 */ /* 0x000fe2000800085a */
[----:B------:R-:W-:Y:S01]  /*2e40*/  FFMA R130, R131, UR5, -R91 ;  /* 0x0000000583827c23 */ /* 0x000fe2000800085b */
[----:B------:R-:W-:Y:S01]  /*2e50*/  F2FP.F16.F32.PACK_AB R88, R109, R104 ;  /* 0x000000686d58723e */ /* 0x000fe200000000ff */
[----:B------:R-:W-:Y:S01]  /*2e60*/  UIADD3 UR18, UR9, 0x40, URZ ;  /* 0x0000004009127890 */ /* 0x000fe2000fffe03f */
[----:B------:R-:W-:Y:S02]  /*2e70*/  F2FP.F16.F32.PACK_AB R89, R111, R108 ;  /* 0x0000006c6f59723e */ /* 0x000fe400000000ff */
[----:B------:R-:W-:Y:S02]  /*2e80*/  F2FP.F16.F32.PACK_AB R90, R113, R110 ;  /* 0x0000006e715a723e */ /* 0x000fe400000000ff */
[----:B------:R-:W-:-:S04]  /*2e90*/  F2FP.F16.F32.PACK_AB R91, R201, R112 ;  /* 0x00000070c95b723e */ /* 0x000fc800000000ff */
[----:B------:R-:W-:Y:S01]  /*2ea0*/  WARPGROUP.ARRIVE ;  /* 0x00000000000079c5 */ /* 0x000fe20000000000 */
[----:B------:R-:W-:-:S05]  /*2eb0*/  UMOV UR19, 0xc0000010 ;  /* 0xc000001000137882 */ /* 0x000fca0000000000 */
[----:B------:R-:W-:Y:S01]  /*2ec0*/  HGMMA.64x16x16.F32 R168, R88, gdesc[UR16].tnspB, R168, gsb0 ;  /* 0x4020001058a87df0 */ /* 0x000fe200080008a8 */
[----:B------:R-:W-:Y:S01]  /*2ed0*/  UIADD3 UR11, UR9, 0x140, URZ ;  /* 0x00000140090b7890 */ /* 0x000fe2000fffe03f */
[----:B------:R-:W-:-:S06]  /*2ee0*/  UMOV UR19, 0xc0000010 ;  /* 0xc000001000137882 */ /* 0x000fcc0000000000 */
[----:B------:R-:W-:Y:S01]  /*2ef0*/  UMOV UR18, UR11 ;  /* 0x0000000b00127c82 */ /* 0x000fe20008000000 */
[----:B------:R-:W-:Y:S02]  /*2f00*/  FSETP.GEU.AND P2, PT, R204, -126, PT ;  /* 0xc2fc0000cc00780b */ /* 0x000fe40003f4e000 */
[----:B------:R-:W-:Y:S01]  /*2f10*/  FSETP.GEU.AND P3, PT, R205, -126, PT ;  /* 0xc2fc0000cd00780b */ /* 0x000fe20003f6e000 */
[----:B------:R-:W-:Y:S02]  /*2f20*/  WARPGROUP.DEPBAR.LE gsb0, 0x0 ;  /* 0x00008000000079c5 */ /* 0x000fe40000010000 */
[----:B------:R-:W-:-:S06]  /*2f30*/  WARPGROUP.ARRIVE ;  /* 0x00000000000079c5 */ /* 0x000fcc0000000000 */
[----:B------:R-:W-:Y:S02]  /*2f40*/  HGMMA.64x16x16.F32 R160, R88, gdesc[UR16].tnspB, R160, gsb0 ;  /* 0x4020001058a07df0 */ /* 0x000fe400080008a0 */
[----:B------:R-:W-:Y:S02]  /*2f50*/  @!P2 FMUL R204, R204, 0.5 ;  /* 0x3f000000cccca820 */ /* 0x000fe40000400000 */
[----:B------:R-:W-:Y:S01]  /*2f60*/  @!P3 FMUL R205, R205, 0.5 ;  /* 0x3f000000cdcdb820 */ /* 0x000fe20000400000 */
[----:B------:R-:W-:Y:S01]  /*2f70*/  FFMA R207, R115, UR5, -R207 ;  /* 0x0000000573cf7c23 */ /* 0x000fe200080008cf */
[----:B------:R-:W-:Y:S01]  /*2f80*/  FFMA R206, R114, UR5, -R206 ;  /* 0x0000000572ce7c23 */ /* 0x000fe200080008ce */
[----:B------:R-:W1:Y:S01]  /*2f90*/  MUFU.EX2 R115, R204 ;  /* 0x000000cc00737308 */ /* 0x000e620000000800 */
[----:B------:R-:W-:-:S07]  /*2fa0*/  UIADD3 UR16, UR9, 0x240, URZ ;  /* 0x0000024009107890 */ /* 0x000fce000fffe03f */
[----:B------:R-:W2:Y:S01]  /*2fb0*/  MUFU.EX2 R114, R205 ;  /* 0x000000cd00727308 */ /* 0x000ea20000000800 */
[----:B------:R-:W-:Y:S01]  /*2fc0*/  FFMA R118, R118, UR5, -R210 ;  /* 0x0000000576767c23 */ /* 0x000fe200080008d2 */
[----:B------:R-:W-:Y:S01]  /*2fd0*/  UMOV UR18, UR16 ;  /* 0x0000001000127c82 */ /* 0x000fe20008000000 */
[----:B------:R-:W-:Y:S01]  /*2fe0*/  UMOV UR19, 0xc0000010 ;  /* 0xc000001000137882 */ /* 0x000fe20000000000 */
[----:B------:R-:W-:Y:S01]  /*2ff0*/  FFMA R208, R116, UR5, -R208 ;  /* 0x0000000574d07c23 */ /* 0x000fe200080008d0 */
[----:B------:R-:W-:Y:S01]  /*3000*/  FFMA R209, R117, UR5, -R209 ;  /* 0x0000000575d17c23 */ /* 0x000fe200080008d1 */
[----:B------:R-:W-:Y:S01]  /*3010*/  FFMA R211, R119, UR5, -R211 ;  /* 0x0000000577d37c23 */ /* 0x000fe200080008d3 */
[----:B-1----:R-:W-:Y:S01]  /*3020*/  @!P2 FMUL R115, R115, R115 ;  /* 0x000000737373a220 */ /* 0x002fe20000400000 */
[----:B------:R-:W-:Y:S02]  /*3030*/  FSETP.GEU.AND P2, PT, R118, -126, PT ;  /* 0xc2fc00007600780b */ /* 0x000fe40003f4e000 */
[----:B------:R-:W-:-:S02]  /*3040*/  FSETP.GEU.AND P4, PT, R206, -126, PT ;  /* 0xc2fc0000ce00780b */ /* 0x000fc40003f8e000 */
[----:B------:R-:W-:Y:S02]  /*3050*/  FSETP.GEU.AND P5, PT, R207, -126, PT ;  /* 0xc2fc0000cf00780b */ /* 0x000fe40003fae000 */
[----:B------:R-:W-:Y:S01]  /*3060*/  FSETP.GEU.AND P6, PT, R208, -126, PT ;  /* 0xc2fc0000d000780b */ /* 0x000fe20003fce000 */
[----:B--2---:R-:W-:Y:S01]  /*3070*/  @!P3 FMUL R114, R114, R114 ;  /* 0x000000727272b220 */ /* 0x004fe20000400000 */
[----:B------:R-:W-:Y:S01]  /*3080*/  FSETP.GEU.AND P1, PT, R209, -126, PT ;  /* 0xc2fc0000d100780b */ /* 0x000fe20003f2e000 */
[----:B------:R-:W-:Y:S02]  /*3090*/  WARPGROUP.DEPBAR.LE gsb0, 0x0 ;  /* 0x00008000000079c5 */ /* 0x000fe40000010000 */
[----:B------:R-:W-:Y:S01]  /*30a0*/  WARPGROUP.ARRIVE ;  /* 0x00000000000079c5 */ /* 0x000fe20000000000 */
[----:B------:R-:W-:-:S05]  /*30b0*/  FSETP.GEU.AND P3, PT, R211, -126, PT ;  /* 0xc2fc0000d300780b */ /* 0x000fca0003f6e000 */
[----:B------:R-:W-:Y:S01]  /*30c0*/  HGMMA.64x16x16.F32 R152, R88, gdesc[UR16].tnspB, R152, gsb0 ;  /* 0x4020001058987df0 */ /* 0x000fe20008000898 */
[----:B------:R-:W-:Y:S01]  /*30d0*/  @!P2 FMUL R118, R118, 0.5 ;  /* 0x3f0000007676a820 */ /* 0x000fe20000400000 */
[----:B------:R-:W-:Y:S01]  /*30e0*/  @!P4 FMUL R206, R206, 0.5 ;  /* 0x3f000000cecec820 */ /* 0x000fe20000400000 */
[----:B------:R-:W-:Y:S01]  /*30f0*/  @!P5 FMUL R207, R207, 0.5 ;  /* 0x3f000000cfcfd820 */ /* 0x000fe20000400000 */
[----:B------:R-:W-:Y:S01]  /*3100*/  @!P6 FMUL R208, R208, 0.5 ;  /* 0x3f000000d0d0e820 */ /* 0x000fe20000400000 */
[----:B------:R-:W-:-:S03]  /*3110*/  @!P1 FMUL R209, R209, 0.5 ;  /* 0x3f000000d1d19820 */ /* 0x000fc60000400000 */
[----:B------:R-:W-:Y:S01]  /*3120*/  @!P3 FMUL R211, R211, 0.5 ;  /* 0x3f000000d3d3b820 */ /* 0x000fe20000400000 */
[----:B------:R-:W-:Y:S01]  /*3130*/  FFMA R212, R120, UR5, -R212 ;  /* 0x0000000578d47c23 */ /* 0x000fe200080008d4 */
[----:B------:R-:W-:Y:S01]  /*3140*/  FFMA R213, R121, UR5, -R213 ;  /* 0x0000000579d57c23 */ /* 0x000fe200080008d5 */
[----:B------:R-:W1:Y:S08]  /*3150*/  MUFU.EX2 R116, R206 ;  /* 0x000000ce00747308 */ /* 0x000e700000000800 */
[----:B------:R-:W2:Y:S08]  /*3160*/  MUFU.EX2 R117, R207 ;  /* 0x000000cf00757308 */ /* 0x000eb00000000800 */
[----:B------:R-:W4:Y:S08]  /*3170*/  MUFU.EX2 R120, R208 ;  /* 0x000000d000787308 */ /* 0x000f300000000800 */
[----:B------:R-:W5:Y:S08]  /*3180*/  MUFU.EX2 R119, R209 ;  /* 0x000000d100777308 */ /* 0x000f700000000800 */
[----:B------:R-:W3:Y:S08]  /*3190*/  MUFU.EX2 R118, R118 ;  /* 0x0000007600767308 */ /* 0x000ef00000000800 */
[----:B------:R-:W3:Y:S01]  /*31a0*/  MUFU.EX2 R121, R211 ;  /* 0x000000d300797308 */ /* 0x000ee20000000800 */
[----:B-1----:R-:W-:Y:S01]  /*31b0*/  @!P4 FMUL R116, R116, R116 ;  /* 0x000000747474c220 */ /* 0x002fe20000400000 */
[----:B--2---:R-:W-:Y:S01]  /*31c0*/  @!P5 FMUL R117, R117, R117 ;  /* 0x000000757575d220 */ /* 0x004fe20000400000 */
[----:B----4-:R-:W-:Y:S01]  /*31d0*/  @!P6 FMUL R120, R120, R120 ;  /* 0x000000787878e220 */ /* 0x010fe20000400000 */
[----:B-----5:R-:W-:Y:S01]  /*31e0*/  @!P1 FMUL R119, R119, R119 ;  /* 0x0000007777779220 */ /* 0x020fe20000400000 */
[----:B------:R-:W-:-:S02]  /*31f0*/  WARPGROUP.DEPBAR.LE gsb0, 0x0 ;  /* 0x00008000000079c5 */ /* 0x000fc40000010000 */
[----:B---3--:R-:W-:Y:S01]  /*3200*/  @!P2 FMUL R118, R118, R118 ;  /* 0x000000767676a220 */ /* 0x008fe20000400000 */
[----:B------:R-:W-:Y:S01]  /*3210*/  F2FP.F16.F32.PACK_AB R88, R114, R115 ;  /* 0x000000737258723e */ /* 0x000fe200000000ff */
[----:B------:R-:W-:Y:S01]  /*3220*/  UIADD3 UR18, UR9, 0x60, URZ ;  /* 0x0000006009127890 */ /* 0x000fe2000fffe03f */
[----:B------:R-:W-:Y:S01]  /*3230*/  F2FP.F16.F32.PACK_AB R89, R117, R116 ;  /* 0x000000747559723e */ /* 0x000fe200000000ff */
[----:B------:R-:W-:Y:S01]  /*3240*/  @!P3 FMUL R121, R121, R121 ;  /* 0x000000797979b220 */ /* 0x000fe20000400000 */
[----:B------:R-:W-:-:S04]  /*3250*/  F2FP.F16.F32.PACK_AB R90, R119, R120 ;  /* 0x00000078775a723e */ /* 0x000fc800000000ff */
        /* <DEDUP_REMOVED lines=42> */
[----:B------:R-:W1:Y:S08]  /*3500*/  MUFU.EX2 R124, R214 ;  /* 0x000000d6007c7308 */ /* 0x000e700000000800 */
[----:B------:R-:W2:Y:S08]  /*3510*/  MUFU.EX2 R125, R215 ;  /* 0x000000d7007d7308 */ /* 0x000eb00000000800 */
[----:B------:R-:W3:Y:S08]  /*3520*/  MUFU.EX2 R92, R216 ;  /* 0x000000d8005c7308 */ /* 0x000ef00000000800 */
[----:B------:R-:W4:Y:S08]  /*3530*/  MUFU.EX2 R93, R217 ;  /* 0x000000d9005d7308 */ /* 0x000f300000000800 */
[----:B------:R-:W5:Y:S08]  /*3540*/  MUFU.EX2 R94, R126 ;  /* 0x0000007e005e7308 */ /* 0x000f700000000800 */
[----:B------:R-:W5:Y:S01]  /*3550*/  MUFU.EX2 R127, R127 ;  /* 0x0000007f007f7308 */ /* 0x000f620000000800 */
[----:B-1----:R-:W-:Y:S01]  /*3560*/  @!P6 FMUL R124, R124, R124 ;  /* 0x0000007c7c7ce220 */ /* 0x002fe20000400000 */
[----:B--2---:R-:W-:Y:S01]  /*3570*/  @!P1 FMUL R125, R125, R125 ;  /* 0x0000007d7d7d9220 */ /* 0x004fe20000400000 */
[----:B---3--:R-:W-:Y:S01]  /*3580*/  @!P2 FMUL R92, R92, R92 ;  /* 0x0000005c5c5ca220 */ /* 0x008fe20000400000 */
[----:B----4-:R-:W-:Y:S01]  /*3590*/  @!P3 FMUL R93, R93, R93 ;  /* 0x0000005d5d5db220 */ /* 0x010fe20000400000 */
[----:B------:R-:W-:-:S02]  /*35a0*/  WARPGROUP.DEPBAR.LE gsb0, 0x0 ;  /* 0x00008000000079c5 */ /* 0x000fc40000010000 */
[----:B-----5:R-:W-:Y:S01]  /*35b0*/  @!P4 FMUL R94, R94, R94 ;  /* 0x0000005e5e5ec220 */ /* 0x020fe20000400000 */
        /* <DEDUP_REMOVED lines=18> */
[----:B------:R-:W-:-:S04]  /*36e0*/  @!P1 FMUL R129, R129, 0.5 ;  /* 0x3f00000081819820 */ /* 0x000fc80000400000 */
[----:B------:R-:W1:Y:S01]  /*36f0*/  MUFU.EX2 R126, R129 ;  /* 0x00000081007e7308 */ /* 0x000e620000000800 */
[----:B------:R-:W-:-:S07]  /*3700*/  UIADD3 UR16, UR9, 0x280, URZ ;  /* 0x0000028009107890 */ /* 0x000fce000fffe03f */
[----:B------:R-:W2:Y:S01]  /*3710*/  MUFU.EX2 R95, R95 ;  /* 0x0000005f005f7308 */ /* 0x000ea20000000800 */
[----:B------:R-:W-:Y:S01]  /*3720*/  UMOV UR18, UR16 ;  /* 0x0000001000127c82 */ /* 0x000fe20008000000 */
[----:B------:R-:W-:Y:S01]  /*3730*/  UMOV UR19, 0xc0000010 ;  /* 0xc000001000137882 */ /* 0x000fe20000000000 */
[----:B------:R-:W-:Y:S01]  /*3740*/  FFMA R4, R132, UR5, -R4 ;  /* 0x0000000584047c23 */ /* 0x000fe20008000804 */
[----:B------:R-:W-:Y:S01]  /*3750*/  FFMA R5, R133, UR5, -R5 ;  /* 0x0000000585057c23 */ /* 0x000fe20008000805 */
[----:B------:R-:W-:Y:S01]  /*3760*/  FFMA R6, R134, UR5, -R6 ;  /* 0x0000000586067c23 */ /* 0x000fe20008000806 */
[----:B------:R-:W-:Y:S01]  /*3770*/  FFMA R7, R135, UR5, -R7 ;  /* 0x0000000587077c23 */ /* 0x000fe20008000807 */
[----:B------:R-:W-:Y:S02]  /*3780*/  FSETP.GEU.AND P2, PT, R128, -126, PT ;  /* 0xc2fc00008000780b */ /* 0x000fe40003f4e000 */
[----:B------:R-:W-:Y:S01]  /*3790*/  FSETP.GEU.AND P3, PT, R130, -126, PT ;  /* 0xc2fc00008200780b */ /* 0x000fe20003f6e000 */
[----:B-1----:R-:W-:Y:S01]  /*37a0*/  @!P1 FMUL R126, R126, R126 ;  /* 0x0000007e7e7e9220 */ /* 0x002fe20000400000 */
[----:B------:R-:W-:-:S02]  /*37b0*/  FSETP.GEU.AND P4, PT, R4, -126, PT ;  /* 0xc2fc00000400780b */ /* 0x000fc40003f8e000 */
[----:B------:R-:W-:Y:S02]  /*37c0*/  FSETP.GEU.AND P5, PT, R5, -126, PT ;  /* 0xc2fc00000500780b */ /* 0x000fe40003fae000 */
[----:B------:R-:W-:Y:S01]  /*37d0*/  FSETP.GEU.AND P1, PT, R7, -126, PT ;  /* 0xc2fc00000700780b */ /* 0x000fe20003f2e000 */
[----:B--2---:R-:W-:Y:S01]  /*37e0*/  @!P6 FMUL R95, R95, R95 ;  /* 0x0000005f5f5fe220 */ /* 0x004fe20000400000 */
        /* <DEDUP_REMOVED lines=10> */
[----:B------:R-:W-:Y:S01]  /*3890*/  MUFU.EX2 R129, R130 ;  /* 0x0000008200817308 */ /* 0x000fe20000000800 */
[----:B------:R-:W-:Y:S01]  /*38a0*/  FFMA R132, R136, UR5, -R8 ;  /* 0x0000000588847c23 */ /* 0x000fe20008000808 */
[----:B------:R-:W-:-:S06]  /*38b0*/  FFMA R133, R137, UR5, -R9 ;  /* 0x0000000589857c23 */ /* 0x000fcc0008000809 */
[----:B------:R-:W1:Y:S08]  /*38c0*/  MUFU.EX2 R128, R128 ;  /* 0x0000008000807308 */ /* 0x000e700000000800 */
[----:B------:R-:W2:Y:S08]  /*38d0*/  MUFU.EX2 R131, R4 ;  /* 0x0000000400837308 */ /* 0x000eb00000000800 */
[----:B------:R-:W3:Y:S08]  /*38e0*/  MUFU.EX2 R8, R5 ;  /* 0x0000000500087308 */ /* 0x000ef00000000800 */
[----:B------:R-:W4:Y:S08]  /*38f0*/  MUFU.EX2 R130, R6 ;  /* 0x0000000600827308 */ /* 0x000f300000000800 */
[----:B------:R-:W5:Y:S01]  /*3900*/  MUFU.EX2 R9, R7 ;  /* 0x0000000700097308 */ /* 0x000f620000000800 */
[----:B-1----:R-:W-:Y:S01]  /*3910*/  @!P2 FMUL R128, R128, R128 ;  /* 0x000000808080a220 */ /* 0x002fe20000400000 */
[----:B------:R-:W-:Y:S01]  /*3920*/  @!P3 FMUL R129, R129, R129 ;  /* 0x000000818181b220 */ /* 0x000fe20000400000 */
[----:B--2---:R-:W-:Y:S01]  /*3930*/  @!P4 FMUL R131, R131, R131 ;  /* 0x000000838383c220 */ /* 0x004fe20000400000 */
[----:B---3--:R-:W-:Y:S01]  /*3940*/  @!P5 FMUL R8, R8, R8 ;  /* 0x000000080808d220 */ /* 0x008fe20000400000 */
[----:B------:R-:W-:-:S02]  /*3950*/  WARPGROUP.DEPBAR.LE gsb0, 0x0 ;  /* 0x00008000000079c5 */ /* 0x000fc40000010000 */
[----:B----4-:R-:W-:Y:S01]  /*3960*/  @!P6 FMUL R130, R130, R130 ;  /* 0x000000828282e220 */ /* 0x010fe20000400000 */
[----:B------:R-:W-:Y:S01]  /*3970*/  F2FP.F16.F32.PACK_AB R88, R126, R95 ;  /* 0x0000005f7e58723e */ /* 0x000fe200000000ff */
[----:B------:R-:W-:Y:S01]  /*3980*/  UIADD3 UR18, UR9, 0xa0, URZ ;  /* 0x000000a009127890 */ /* 0x000fe2000fffe03f */
[----:B------:R-:W-:Y:S01]  /*3990*/  F2FP.F16.F32.PACK_AB R89, R129, R128 ;  /* 0x000000808159723e */ /* 0x000fe200000000ff */
[----:B-----5:R-:W-:Y:S01]  /*39a0*/  @!P1 FMUL R9, R9, R9 ;  /* 0x0000000909099220 */ /* 0x020fe20000400000 */
        /* <DEDUP_REMOVED lines=24> */
[----:B------:R-:W-:Y:S01]  /*3b30*/  FFMA R142, R142, UR5, -R18 ;  /* 0x000000058e8e7c23 */ /* 0x000fe20008000812 */
[----:B------:R-:W-:Y:S01]  /*3b40*/  FFMA R143, R143, UR5, -R19 ;  /* 0x000000058f8f7c23 */ /* 0x000fe20008000813 */
[----:B-1----:R-:W-:Y:S01]  /*3b50*/  @!P2 FMUL R132, R132, R132 ;  /* 0x000000848484a220 */ /* 0x002fe20000400000 */
[----:B------:R-:W-:-:S02]  /*3b60*/  FSETP.GEU.AND P4, PT, R10, -126, PT ;  /* 0xc2fc00000a00780b */ /* 0x000fc40003f8e000 */
[----:B------:R-:W-:Y:S02]  /*3b70*/  FSETP.GEU.AND P5, PT, R11, -126, PT ;  /* 0xc2fc00000b00780b */ /* 0x000fe40003fae000 */
[----:B------:R-:W-:Y:S02]  /*3b80*/  FSETP.GEU.AND P6, PT, R16, -126, PT ;  /* 0xc2fc00001000780b */ /* 0x000fe40003fce000 */
[----:B------:R-:W-:Y:S01]  /*3b90*/  FSETP.GEU.AND P1, PT, R17, -126, PT ;  /* 0xc2fc00001100780b */ /* 0x000fe20003f2e000 */
[----:B--2---:R-:W-:Y:S01]  /*3ba0*/  @!P3 FMUL R133, R133, R133 ;  /* 0x000000858585b220 */ /* 0x004fe20000400000 */
[----:B------:R-:W-:Y:S02]  /*3bb0*/  WARPGROUP.DEPBAR.LE gsb0, 0x0 ;  /* 0x00008000000079c5 */ /* 0x000fe40000010000 */
[----:B------:R-:W-:Y:S01]  /*3bc0*/  WARPGROUP.ARRIVE ;  /* 0x00000000000079c5 */ /* 0x000fe20000000000 */
[----:B------:R-:W-:-:S05]  /*3bd0*/  FSETP.GEU.AND P2, PT, R142, -126, PT ;  /* 0xc2fc00008e00780b */ /* 0x000fca0003f4e000 */
[----:B------:R-:W-:Y:S01]  /*3be0*/  HGMMA.64x16x16.F32 R152, R88, gdesc[UR16].tnspB, R152, gsb0 ;  /* 0x4020001058987df0 */ /* 0x000fe20008000898 */
[----:B------:R-:W-:Y:S01]  /*3bf0*/  FSETP.GEU.AND P3, PT, R143, -126, PT ;  /* 0xc2fc00008f00780b */ /* 0x000fe20003f6e000 */
[----:B------:R-:W-:Y:S01]  /*3c00*/  @!P4 FMUL R10, R10, 0.5 ;  /* 0x3f0000000a0ac820 */ /* 0x000fe20000400000 */
[----:B------:R-:W-:Y:S01]  /*3c10*/  @!P5 FMUL R11, R11, 0.5 ;  /* 0x3f0000000b0bd820 */ /* 0x000fe20000400000 */
[----:B------:R-:W-:Y:S01]  /*3c20*/  @!P6 FMUL R16, R16, 0.5 ;  /* 0x3f0000001010e820 */ /* 0x000fe20000400000 */
[----:B------:R-:W-:-:S03]  /*3c30*/  @!P1 FMUL R17, R17, 0.5 ;  /* 0x3f00000011119820 */ /* 0x000fc60000400000 */
[----:B------:R-:W-:Y:S01]  /*3c40*/  @!P2 FMUL R142, R142, 0.5 ;  /* 0x3f0000008e8ea820 */ /* 0x000fe20000400000 */
[----:B------:R-:W-:Y:S01]  /*3c50*/  FFMA R144, R144, UR5, -R20 ;  /* 0x0000000590907c23 */ /* 0x000fe20008000814 */
[----:B------:R-:W-:-:S04]  /*3c60*/  FFMA R145, R145, UR5, -R21 ;  /* 0x0000000591917c23 */ /* 0x000fc80008000815 */
[----:B------:R-:W-:Y:S01]  /*3c70*/  @!P3 FMUL R143, R143, 0.5 ;  /* 0x3f0000008f8fb820 */ /* 0x000fe20000400000 */
[----:B------:R-:W1:Y:S08]  /*3c80*/  MUFU.EX2 R134, R10 ;  /* 0x0000000a00867308 */ /* 0x000e700000000800 */
[----:B------:R-:W2:Y:S08]  /*3c90*/  MUFU.EX2 R135, R11 ;  /* 0x0000000b00877308 */ /* 0x000eb00000000800 */
[----:B------:R-:W3:Y:S08]  /*3ca0*/  MUFU.EX2 R18, R16 ;  /* 0x0000001000127308 */ /* 0x000ef00000000800 */
[----:B------:R-:W4:Y:S08]  /*3cb0*/  MUFU.EX2 R137, R17 ;  /* 0x0000001100897308 */ /* 0x000f300000000800 */
[----:B------:R-:W5:Y:S08]  /*3cc0*/  MUFU.EX2 R21, R142 ;  /* 0x0000008e00157308 */ /* 0x000f700000000800 */
[----:B------:R-:W5:Y:S01]  /*3cd0*/  MUFU.EX2 R20, R143 ;  /* 0x0000008f00147308 */ /* 0x000f620000000800 */
[----:B------:R-:W-:-:S02]  /*3ce0*/  IMAD.U32 R4, RZ, RZ, UR7 ;  /* 0x00000007ff047e24 */ /* 0x000fc4000f8e00ff */
[----:B-1----:R-:W-:Y:S01]  /*3cf0*/  @!P4 FMUL R134, R134, R134 ;  /* 0x000000868686c220 */ /* 0x002fe20000400000 */
[----:B--2---:R-:W-:Y:S01]  /*3d00*/  @!P5 FMUL R135, R135, R135 ;  /* 0x000000878787d220 */ /* 0x004fe20000400000 */
[----:B------:R-:W-:Y:S02]  /*3d10*/  IMAD R19, R4, 0x80, R15 ;  /* 0x0000008004137824 */ /* 0x000fe400078e020f */
[----:B---3--:R-:W-:Y:S01]  /*3d20*/  @!P6 FMUL R18, R18, R18 ;  /* 0x000000121212e220 */ /* 0x008fe20000400000 */
[----:B----4-:R-:W-:Y:S01]  /*3d30*/  @!P1 FMUL R137, R137, R137 ;  /* 0x0000008989899220 */ /* 0x010fe20000400000 */
[----:B-----5:R-:W-:Y:S01]  /*3d40*/  @!P2 FMUL R21, R21, R21 ;  /* 0x000000151515a220 */ /* 0x020fe20000400000 */
[----:B------:R-:W-:Y:S01]  /*3d50*/  LEA R19, R19, UR36, 0x2 ;  /* 0x0000002413137c11 */ /* 0x000fe2000f8e10ff */
[----:B------:R-:W-:Y:S02]  /*3d60*/  WARPGROUP.DEPBAR.LE gsb0, 0x0 ;  /* 0x00008000000079c5 */ /* 0x000fe40000010000 */
[----:B------:R-:W-:Y:S01]  /*3d70*/  @!P3 FMUL R20, R20, R20 ;  /* 0x000000141414b220 */ /* 0x000fe20000400000 */
[----:B------:R-:W-:Y:S01]  /*3d80*/  F2FP.F16.F32.PACK_AB R88, R133, R132 ;  /* 0x000000848558723e */ /* 0x000fe200000000ff */
[----:B------:R-:W-:Y:S01]  /*3d90*/  UIADD3 UR18, UR9, 0xc0, URZ ;  /* 0x000000c009127890 */ /* 0x000fe2000fffe03f */
[----:B------:R-:W-:Y:S01]  /*3da0*/  F2FP.F16.F32.PACK_AB R89, R135, R134 ;  /* 0x000000868759723e */ /* 0x000fe200000000ff */
[----:B------:R-:W1:Y:S01]  /*3db0*/  LDS.64 R4, [R19+0x26000] ;  /* 0x0260000013047984 */ /* 0x000e620000000a00 */
[----:B------:R-:W-:-:S02]  /*3dc0*/  F2FP.F16.F32.PACK_AB R90, R137, R18 ;  /* 0x00000012895a723e */ /* 0x000fc400000000ff */
[----:B------:R-:W-:Y:S01]  /*3dd0*/  F2FP.F16.F32.PACK_AB R91, R20, R21 ;  /* 0x00000015145b723e */ /* 0x000fe200000000ff */
[----:B------:R-:W2:Y:S03]  /*3de0*/  LDS.64 R6, [R19+0x26020] ;  /* 0x0260200013067984 */ /* 0x000ea60000000a00 */
[----:B------:R-:W-:Y:S01]  /*3df0*/  WARPGROUP.ARRIVE ;  /* 0x00000000000079c5 */ /* 0x000fe20000000000 */
[----:B------:R-:W-:-:S05]  /*3e00*/  UMOV UR19, 0xc0000010 ;  /* 0xc000001000137882 */ /* 0x000fca0000000000 */
[----:B------:R-:W-:Y:S01]  /*3e10*/  HGMMA.64x16x16.F32 R168, R88, gdesc[UR16].tnspB, R168, gsb0 ;  /* 0x4020001058a87df0 */ /* 0x000fe200080008a8 */
[----:B------:R-:W-:Y:S01]  /*3e20*/  UIADD3 UR11, UR9, 0x1c0, URZ ;  /* 0x000001c0090b7890 */ /* 0x000fe2000fffe03f */
[----:B------:R-:W-:-:S06]  /*3e30*/  UMOV UR19, 0xc0000010 ;  /* 0xc000001000137882 */ /* 0x000fcc0000000000 */
[----:B------:R-:W-:Y:S01]  /*3e40*/  UMOV UR18, UR11 ;  /* 0x0000000b00127c82 */ /* 0x000fe20008000000 */
[----:B------:R-:W-:Y:S02]  /*3e50*/  WARPGROUP.DEPBAR.LE gsb0, 0x0 ;  /* 0x00008000000079c5 */ /* 0x000fe40000010000 */
[----:B------:R-:W-:-:S06]  /*3e60*/  WARPGROUP.ARRIVE ;  /* 0x00000000000079c5 */ /* 0x000fcc0000000000 */
[----:B------:R-:W-:Y:S01]  /*3e70*/  HGMMA.64x16x16.F32 R160, R88, gdesc[UR16].tnspB, R160, gsb0 ;  /* 0x4020001058a07df0 */ /* 0x000fe200080008a0 */
[----:B------:R-:W-:Y:S01]  /*3e80*/  FSETP.GEU.AND P4, PT, R144, -126, PT ;  /* 0xc2fc00009000780b */ /* 0x000fe20003f8e000 */
[----:B------:R-:W-:Y:S01]  /*3e90*/  UIADD3 UR16, UR9, 0x2c0, URZ ;  /* 0x000002c009107890 */ /* 0x000fe2000fffe03f */
[----:B------:R-:W-:Y:S01]  /*3ea0*/  FSETP.GEU.AND P5, PT, R145, -126, PT ;  /* 0xc2fc00009100780b */ /* 0x000fe20003fae000 */
[----:B------:R-:W-:-:S05]  /*3eb0*/  UMOV UR19, 0xc0000010 ;  /* 0xc000001000137882 */ /* 0x000fca0000000000 */
[----:B------:R-:W-:Y:S01]  /*3ec0*/  UMOV UR18, UR16 ;  /* 0x0000001000127c82 */ /* 0x000fe20008000000 */
[----:B------:R-:W-:Y:S01]  /*3ed0*/  FFMA R146, R146, UR5, -R22 ;  /* 0x0000000592927c23 */ /* 0x000fe20008000816 */
[----:B------:R-:W-:-:S03]  /*3ee0*/  FFMA R147, R147, UR5, -R23 ;  /* 0x0000000593937c23 */ /* 0x000fc60008000817 */
[----:B------:R-:W-:Y:S02]  /*3ef0*/  @!P4 FMUL R144, R144, 0.5 ;  /* 0x3f0000009090c820 */ /* 0x000fe40000400000 */
[----:B------:R-:W-:Y:S02]  /*3f00*/  @!P5 FMUL R145, R145, 0.5 ;  /* 0x3f0000009191d820 */ /* 0x000fe40000400000 */
[----:B------:R-:W3:Y:S08]  /*3f10*/  MUFU.EX2 R22, R144 ;  /* 0x0000009000167308 */ /* 0x000ef00000000800 */
[----:B------:R-:W4:Y:S01]  /*3f20*/  MUFU.EX2 R23, R145 ;  /* 0x0000009100177308 */ /* 0x000f220000000800 */
[----:B------:R-:W-:-:S02]  /*3f30*/  WARPGROUP.DEPBAR.LE gsb0, 0x0 ;  /* 0x00008000000079c5 */ /* 0x000fc40000010000 */
[----:B------:R-:W-:-:S06]  /*3f40*/  WARPGROUP.ARRIVE ;  /* 0x00000000000079c5 */ /* 0x000fcc0000000000 */
[----:B------:R-:W-:Y:S01]  /*3f50*/  HGMMA.64x16x16.F32 R152, R88, gdesc[UR16].tnspB, R152, gsb0 ;  /* 0x4020001058987df0 */ /* 0x000fe20008000898 */
[----:B------:R-:W-:Y:S01]  /*3f60*/  FFMA R96, R148, UR5, -R96 ;  /* 0x0000000594607c23 */ /* 0x000fe20008000860 */
[----:B------:R-:W-:Y:S01]  /*3f70*/  FFMA R149, R149, UR5, -R97 ;  /* 0x0000000595957c23 */ /* 0x000fe20008000861 */
[----:B------:R-:W-:Y:S01]  /*3f80*/  FFMA R150, R150, UR5, -R98 ;  /* 0x0000000596967c23 */ /* 0x000fe20008000862 */
[----:B------:R-:W-:Y:S01]  /*3f90*/  FFMA R99, R151, UR5, -R99 ;  /* 0x0000000597637c23 */ /* 0x000fe20008000863 */
[----:B---3--:R-:W-:Y:S01]  /*3fa0*/  @!P4 FMUL R22, R22, R22 ;  /* 0x000000161616c220 */ /* 0x008fe20000400000 */
[----:B------:R-:W-:Y:S01]  /*3fb0*/  FSETP.GEU.AND P2, PT, R96, -126, PT ;  /* 0xc2fc00006000780b */ /* 0x000fe20003f4e000 */
[----:B----4-:R-:W-:Y:S01]  /*3fc0*/  @!P5 FMUL R23, R23, R23 ;  /* 0x000000171717d220 */ /* 0x010fe20000400000 */
[----:B------:R-:W-:Y:S02]  /*3fd0*/  FSETP.GEU.AND P6, PT, R146, -126, PT ;  /* 0xc2fc00009200780b */ /* 0x000fe40003fce000 */
[----:B------:R-:W-:-:S02]  /*3fe0*/  FSETP.GEU.AND P1, PT, R147, -126, PT ;  /* 0xc2fc00009300780b */ /* 0x000fc40003f2e000 */
[----:B------:R-:W-:Y:S02]  /*3ff0*/  FSETP.GEU.AND P3, PT, R149, -126, PT ;  /* 0xc2fc00009500780b */ /* 0x000fe40003f6e000 */
[----:B------:R-:W-:Y:S02]  /*4000*/  FSETP.GEU.AND P4, PT, R150, -126, PT ;  /* 0xc2fc00009600780b */ /* 0x000fe40003f8e000 */
[----:B------:R-:W-:-:S03]  /*4010*/  FSETP.GEU.AND P5, PT, R99, -126, PT ;  /* 0xc2fc00006300780b */ /* 0x000fc60003fae000 */
[----:B------:R-:W-:Y:S02]  /*4020*/  @!P2 FMUL R96, R96, 0.5 ;  /* 0x3f0000006060a820 */ /* 0x000fe40000400000 */
[----:B------:R-:W-:Y:S02]  /*4030*/  @!P6 FMUL R146, R146, 0.5 ;  /* 0x3f0000009292e820 */ /* 0x000fe40000400000 */
[----:B------:R-:W-:Y:S02]  /*4040*/  @!P1 FMUL R147, R147, 0.5 ;  /* 0x3f00000093939820 */ /* 0x000fe40000400000 */
[----:B------:R-:W-:Y:S02]  /*4050*/  @!P3 FMUL R149, R149, 0.5 ;  /* 0x3f0000009595b820 */ /* 0x000fe40000400000 */
[----:B------:R-:W-:Y:S02]  /*4060*/  @!P4 FMUL R150, R150, 0.5 ;  /* 0x3f0000009696c820 */ /* 0x000fe40000400000 */
[----:B------:R-:W-:Y:S01]  /*4070*/  @!P5 FMUL R99, R99, 0.5 ;  /* 0x3f0000006363d820 */ /* 0x000fe20000400000 */
[----:B------:R-:W3:Y:S08]  /*4080*/  MUFU.EX2 R98, R146 ;  /* 0x0000009200627308 */ /* 0x000ef00000000800 */
[----:B------:R-:W4:Y:S01]  /*4090*/  MUFU.EX2 R97, R147 ;  /* 0x0000009300617308 */ /* 0x000f220000000800 */
[----:B------:R-:W-:-:S07]  /*40a0*/  WARPGROUP.DEPBAR.LE gsb0, 0x0 ;  /* 0x00008000000079c5 */ /* 0x000fce0000010000 */
[----:B------:R-:W5:Y:S08]  /*40b0*/  MUFU.EX2 R96, R96 ;  /* 0x0000006000607308 */ /* 0x000f700000000800 */
[----:B------:R-:W1:Y:S08]  /*40c0*/  MUFU.EX2 R89, R149 ;  /* 0x0000009500597308 */ /* 0x000e700000000800 */
[----:B------:R-:W2:Y:S08]  /*40d0*/  MUFU.EX2 R88, R150 ;  /* 0x0000009600587308 */ /* 0x000eb00000000800 */
[----:B------:R-:W2:Y:S01]  /*40e0*/  MUFU.EX2 R91, R99 ;  /* 0x00000063005b7308 */ /* 0x000ea20000000800 */
[----:B---3--:R-:W-:Y:S01]  /*40f0*/  @!P6 FMUL R98, R98, R98 ;  /* 0x000000626262e220 */ /* 0x008fe20000400000 */
[----:B----4-:R-:W-:Y:S01]  /*4100*/  @!P1 FMUL R97, R97, R97 ;  /* 0x0000006161619220 */ /* 0x010fe20000400000 */
[----:B-----5:R-:W-:Y:S01]  /*4110*/  @!P2 FMUL R96, R96, R96 ;  /* 0x000000606060a220 */ /* 0x020fe20000400000 */
[----:B-1----:R-:W-:Y:S01]  /*4120*/  @!P3 FMUL R89, R89, R89 ;  /* 0x000000595959b220 */ /* 0x002fe20000400000 */
[--C-:B------:R-:W-:Y:S01]  /*4130*/  FADD R11, R24, -R4.reuse ;  /* 0x80000004180b7221 */ /* 0x100fe20000000000 */
[----:B------:R-:W-:Y:S01]  /*4140*/  FADD R17, R26, -R4 ;  /* 0x800000041a117221 */ /* 0x000fe20000000000 */
[--C-:B------:R-:W-:Y:S01]  /*4150*/  FADD R4, R25, -R5.reuse ;  /* 0x8000000519047221 */ /* 0x100fe20000000000 */
[----:B--2---:R-:W-:Y:S01]  /*4160*/  @!P4 FMUL R88, R88, R88 ;  /* 0x000000585858c220 */ /* 0x004fe20000400000 */
[----:B------:R-:W-:Y:S01]  /*4170*/  FADD R10, R27, -R5 ;  /* 0x800000051b0a7221 */ /* 0x000fe20000000000 */
[----:B------:R-:W-:Y:S01]  /*4180*/  FMUL R220, R220, UR6 ;  /* 0x00000006dcdc7c20 */ /* 0x000fe20008400000 */
[----:B------:R-:W-:Y:S01]  /*4190*/  FMUL R221, R221, UR6 ;  /* 0x00000006dddd7c20 */ /* 0x000fe20008400000 */
[----:B------:R-:W-:Y:S01]  /*41a0*/  FMUL R223, R223, UR6 ;  /* 0x00000006dfdf7c20 */ /* 0x000fe20008400000 */
[----:B------:R-:W-:Y:S01]  /*41b0*/  @!P5 FMUL R91, R91, R91 ;  /* 0x0000005b5b5bd220 */ /* 0x000fe20000400000 */
[----:B------:R-:W-:Y:S01]  /*41c0*/  F2FP.F16.F32.PACK_AB R24, R23, R22 ;  /* 0x000000161718723e */ /* 0x000fe200000000ff */
[----:B------:R-:W-:Y:S01]  /*41d0*/  UIADD3 UR18, UR9, 0xe0, URZ ;  /* 0x000000e009127890 */ /* 0x000fe2000fffe03f */
[----:B------:R-:W-:-:S02]  /*41e0*/  F2FP.F16.F32.PACK_AB R25, R97, R98 ;  /* 0x000000626119723e */ /* 0x000fc400000000ff */
[----:B------:R-:W-:Y:S02]  /*41f0*/  F2FP.F16.F32.PACK_AB R26, R89, R96 ;  /* 0x00000060591a723e */ /* 0x000fe400000000ff */
[----:B------:R-:W-:Y:S01]  /*4200*/  F2FP.F16.F32.PACK_AB R27, R91, R88 ;  /* 0x000000585b1b723e */ /* 0x000fe200000000ff */
[----:B------:R-:W-:Y:S01]  /*4210*/  FMUL R220, R220, R11 ;  /* 0x0000000bdcdc7220 */ /* 0x000fe20000400000 */
[----:B------:R-:W-:Y:S01]  /*4220*/  FMUL R221, R221, R4 ;  /* 0x00000004dddd7220 */ /* 0x000fe20000400000 */
[----:B------:R-:W-:Y:S01]  /*4230*/  FMUL R16, R223, R10 ;  /* 0x0000000adf107220 */ /* 0x000fe20000400000 */
[--C-:B------:R-:W-:Y:S01]  /*4240*/  FADD R28, R28, -R6.reuse ;  /* 0x800000061c1c7221 */ /* 0x100fe20000000000 */
[----:B------:R-:W-:Y:S01]  /*4250*/  FADD R30, R30, -R6 ;  /* 0x800000061e1e7221 */ /* 0x000fe20000000000 */
[--C-:B------:R-:W-:Y:S01]  /*4260*/  FADD R29, R29, -R7.reuse ;  /* 0x800000071d1d7221 */ /* 0x100fe20000000000 */
[----:B------:R-:W-:Y:S01]  /*4270*/  FADD R31, R31, -R7 ;  /* 0x800000071f1f7221 */ /* 0x000fe20000000000 */
[----:B------:R-:W1:Y:S04]  /*4280*/  LDS.64 R4, [R19+0x26040] ;  /* 0x0260400013047984 */ /* 0x000e680000000a00 */
[----:B------:R-:W2:Y:S04]  /*4290*/  LDS.64 R10, [R19+0x26060] ;  /* 0x02606000130a7984 */ /* 0x000ea80000000a00 */
[----:B------:R-:W3:Y:S01]  /*42a0*/  LDS.64 R6, [R19+0x26080] ;  /* 0x0260800013067984 */ /* 0x000ee20000000a00 */
        /* <DEDUP_REMOVED lines=9> */
[----:B------:R-:W-:Y:S01]  /*4340*/  UIADD3 UR9, UR9, 0x2e0, URZ ;  /* 0x000002e009097890 */ /* 0x000fe2000fffe03f */
[----:B------:R-:W-:-:S06]  /*4350*/  UMOV UR19, 0xc0000010 ;  /* 0xc000001000137882 */ /* 0x000fcc0000000000 */
[----:B------:R-:W-:Y:S01]  /*4360*/  UMOV UR18, UR9 ;  /* 0x0000000900127c82 */ /* 0x000fe20008000000 */
[----:B------:R-:W-:Y:S02]  /*4370*/  WARPGROUP.DEPBAR.LE gsb0, 0x0 ;  /* 0x00008000000079c5 */ /* 0x000fe40000010000 */
[----:B------:R-:W-:-:S06]  /*4380*/  WARPGROUP.ARRIVE ;  /* 0x00000000000079c5 */ /* 0x000fcc0000000000 */
[----:B------:R-:W-:Y:S01]  /*4390*/  HGMMA.64x16x16.F32 R152, R24, gdesc[UR16].tnspB, R152, gsb0 ;  /* 0x4020001018987df0 */ /* 0x000fe20008000898 */
[----:B------:R-:W-:-:S04]  /*43a0*/  FMUL R222, R222, UR6 ;  /* 0x00000006dede7c20 */ /* 0x000fc80008400000 */
[----:B------:R-:W-:Y:S01]  /*43b0*/  FMUL R17, R222, R17 ;  /* 0x00000011de117220 */ /* 0x000fe20000400000 */
[--C-:B-1----:R-:W-:Y:S01]  /*43c0*/  FADD R99, R32, -R4.reuse ;  /* 0x8000000420637221 */ /* 0x102fe20000000000 */
[----:B------:R-:W-:Y:S01]  /*43d0*/  FADD R139, R34, -R4 ;  /* 0x80000004228b7221 */ /* 0x000fe20000000000 */
[----:B------:R-:W-:Y:S01]  /*43e0*/  FADD R4, R33, -R5 ;  /* 0x8000000521047221 */ /* 0x000fe20000000000 */
[----:B--2---:R-:W-:Y:S01]  /*43f0*/  FADD R38, R38, -R10 ;  /* 0x8000000a26267221 */ /* 0x004fe20000000000 */
[----:B------:R-:W-:Y:S01]  /*4400*/  FMUL R230, R230, UR6 ;  /* 0x00000006e6e67c20 */ /* 0x000fe20008400000 */
[----:B------:R-:W-:Y:S01]  /*4410*/  FMUL R103, R103, UR6 ;  /* 0x0000000667677c20 */ /* 0x000fe20008400000 */
[----:B------:R-:W-:Y:S01]  /*4420*/  FMUL R102, R102, UR6 ;  /* 0x0000000666667c20 */ /* 0x000fe20008400000 */
[----:B------:R-:W-:Y:S01]  /*4430*/  FMUL R105, R105, UR6 ;  /* 0x0000000669697c20 */ /* 0x000fe20008400000 */
[----:B------:R-:W-:Y:S01]  /*4440*/  FMUL R101, R101, UR6 ;  /* 0x0000000665657c20 */ /* 0x000fe20008400000 */
[----:B------:R-:W-:Y:S01]  /*4450*/  FMUL R100, R100, UR6 ;  /* 0x0000000664647c20 */ /* 0x000fe20008400000 */
[----:B------:R-:W-:-:S03]  /*4460*/  FMUL R106, R106, UR6 ;  /* 0x000000066a6a7c20 */ /* 0x000fc60008400000 */
[----:B------:R-:W-:Y:S01]  /*4470*/  FMUL R33, R100, R99 ;  /* 0x0000006364217220 */ /* 0x000fe20000400000 */
[----:B------:R-:W-:Y:S02]  /*4480*/  WARPGROUP.DEPBAR.LE gsb0, 0x0 ;  /* 0x00008000000079c5 */ /* 0x000fe40000010000 */
[----:B------:R-:W-:Y:S02]  /*4490*/  F2FP.F16.F32.PACK_AB R27, R16, R17 ;  /* 0x00000011101b723e */ /* 0x000fe400000000ff */
[----:B------:R-:W1:Y:S01]  /*44a0*/  LDS.64 R16, [R19+0x260a0] ;  /* 0x0260a00013107984 */ /* 0x000e620000000a00 */
[----:B------:R-:W-:Y:S01]  /*44b0*/  FADD R24, R35, -R5 ;  /* 0x8000000523187221 */ /* 0x000fe20000000000 */
[----:B------:R-:W-:Y:S01]  /*44c0*/  FADD R5, R36, -R10 ;  /* 0x8000000a24057221 */ /* 0x000fe20000000000 */
[--C-:B------:R-:W-:Y:S01]  /*44d0*/  FADD R10, R37, -R11.reuse ;  /* 0x8000000b250a7221 */ /* 0x100fe20000000000 */
[----:B------:R-:W-:Y:S01]  /*44e0*/  FMUL R35, R230, R139 ;  /* 0x0000008be6237220 */ /* 0x000fe20000400000 */
[----:B------:R-:W-:Y:S01]  /*44f0*/  FMUL R24, R103, R24 ;  /* 0x0000001867187220 */ /* 0x000fe20000400000 */
[----:B------:R-:W-:Y:S01]  /*4500*/  FMUL R37, R102, R5 ;  /* 0x0000000566257220 */ /* 0x000fe20000400000 */
[----:B------:R-:W-:Y:S01]  /*4510*/  FMUL R10, R105, R10 ;  /* 0x0000000a690a7220 */ /* 0x000fe20000400000 */
[----:B------:R-:W-:Y:S01]  /*4520*/  FMUL R26, R101, R4 ;  /* 0x00000004651a7220 */ /* 0x000fe20000400000 */
[----:B------:R-:W-:Y:S01]  /*4530*/  FADD R11, R39, -R11 ;  /* 0x8000000b270b7221 */ /* 0x000fe20000000000 */
[----:B------:R-:W2:Y:S01]  /*4540*/  LDS.64 R4, [R19+0x260c0] ;  /* 0x0260c00013047984 */ /* 0x000ea20000000a00 */
[----:B------:R-:W-:Y:S01]  /*4550*/  F2FP.F16.F32.PACK_AB R35, R24, R35 ;  /* 0x000000231823723e */ /* 0x000fe200000000ff */
[--C-:B---3--:R-:W-:Y:S01]  /*4560*/  FADD R39, R42, -R6.reuse ;  /* 0x800000062a277221 */ /* 0x108fe20000000000 */
[----:B------:R-:W-:Y:S01]  /*4570*/  FMUL R99, R106, R11 ;  /* 0x0000000b6a637220 */ /* 0x000fe20000400000 */
[----:B------:R-:W-:Y:S01]  /*4580*/  F2FP.F16.F32.PACK_AB R37, R10, R37 ;  /* 0x000000250a25723e */ /* 0x000fe200000000ff */
[----:B------:R-:W-:Y:S01]  /*4590*/  FADD R11, R40, -R6 ;  /* 0x80000006280b7221 */ /* 0x000fe20000000000 */
[--C-:B------:R-:W-:Y:S01]  /*45a0*/  FADD R10, R41, -R7.reuse ;  /* 0x80000007290a7221 */ /* 0x100fe20000000000 */
[----:B------:R-:W-:-:S02]  /*45b0*/  FADD R24, R43, -R7 ;  /* 0x800000072b187221 */ /* 0x000fc40000000000 */
[----:B------:R-:W3:Y:S01]  /*45c0*/  LDS.64 R6, [R19+0x260e0] ;  /* 0x0260e00013067984 */ /* 0x000ee20000000a00 */
[----:B------:R-:W-:Y:S01]  /*45d0*/  FMUL R108, R108, UR6 ;  /* 0x000000066c6c7c20 */ /* 0x000fe20008400000 */
[----:B------:R-:W-:Y:S01]  /*45e0*/  FMUL R104, R104, UR6 ;  /* 0x0000000668687c20 */ /* 0x000fe20008400000 */
[----:B------:R-:W-:Y:S02]  /*45f0*/  FMUL R109, R109, UR6 ;  /* 0x000000066d6d7c20 */ /* 0x000fe40008400000 */
[----:B------:R-:W-:Y:S01]  /*4600*/  FMUL R43, R108, R39 ;  /* 0x000000276c2b7220 */ /* 0x000fe20000400000 */
[----:B------:R-:W-:Y:S01]  /*4610*/  FMUL R110, R110, UR6 ;  /* 0x000000066e6e7c20 */ /* 0x000fe20008400000 */
[----:B------:R-:W-:Y:S01]  /*4620*/  FMUL R113, R113, UR6 ;  /* 0x0000000671717c20 */ /* 0x000fe20008400000 */
[----:B------:R-:W-:Y:S01]  /*4630*/  FMUL R107, R107, UR6 ;  /* 0x000000066b6b7c20 */ /* 0x000fe20008400000 */
[----:B------:R-:W-:Y:S01]  /*4640*/  FMUL R111, R111, UR6 ;  /* 0x000000066f6f7c20 */ /* 0x000fe20008400000 */
[----:B------:R-:W-:Y:S01]  /*4650*/  FMUL R104, R104, R11 ;  /* 0x0000000b68687220 */ /* 0x000fe20000400000 */
[----:B------:R-:W-:-:S02]  /*4660*/  FMUL R109, R109, R10 ;  /* 0x0000000a6d6d7220 */ /* 0x000fc40000400000 */
[----:B------:R-:W4:Y:S01]  /*4670*/  LDS.64 R10, [R19+0x26100] ;  /* 0x02610000130a7984 */ /* 0x000f220000000a00 */
[--C-:B-1----:R-:W-:Y:S01]  /*4680*/  FADD R39, R44, -R16.reuse ;  /* 0x800000102c277221 */ /* 0x102fe20000000000 */
[----:B------:R-:W-:Y:S01]  /*4690*/  FADD R41, R46, -R16 ;  /* 0x800000102e297221 */ /* 0x000fe20000000000 */
[--C-:B------:R-:W-:Y:S02]  /*46a0*/  FADD R16, R45, -R17.reuse ;  /* 0x800000112d107221 */ /* 0x100fe40000000000 */
[----:B------:R-:W-:Y:S02]  /*46b0*/  FMUL R45, R110, R39 ;  /* 0x000000276e2d7220 */ /* 0x000fe40000400000 */
[----:B------:R-:W-:Y:S01]  /*46c0*/  FMUL R16, R113, R16 ;  /* 0x0000001071107220 */ /* 0x000fe20000400000 */
[----:B------:R-:W-:Y:S01]  /*46d0*/  F2FP.F16.F32.PACK_AB R33, R26, R33 ;  /* 0x000000211a21723e */ /* 0x000fe200000000ff */
[----:B------:R-:W-:Y:S01]  /*46e0*/  FMUL R38, R107, R38 ;  /* 0x000000266b267220 */ /* 0x000fe20000400000 */
[----:B------:R-:W-:Y:S01]  /*46f0*/  FMUL R26, R111, R24 ;  /* 0x000000186f1a7220 */ /* 0x000fe20000400000 */
[----:B------:R-:W-:Y:S01]  /*4700*/  FADD R24, R47, -R17 ;  /* 0x800000112f187221 */ /* 0x000fe20000000000 */
[----:B------:R-:W-:-:S02]  /*4710*/  F2FP.F16.F32.PACK_AB R45, R16, R45 ;  /* 0x0000002d102d723e */ /* 0x000fc400000000ff */
[----:B------:R-:W1:Y:S01]  /*4720*/  LDS.64 R16, [R19+0x26120] ;  /* 0x0261200013107984 */ /* 0x000e620000000a00 */
[----:B------:R-:W-:Y:S01]  /*4730*/  F2FP.F16.F32.PACK_AB R39, R99, R38 ;  /* 0x000000266327723e */ /* 0x000fe200000000ff */
[--C-:B--2---:R-:W-:Y:S01]  /*4740*/  FADD R99, R50, -R4.reuse ;  /* 0x8000000432637221 */ /* 0x104fe20000000000 */
[----:B------:R-:W-:Y:S01]  /*4750*/  FMUL R116, R116, UR6 ;  /* 0x0000000674747c20 */ /* 0x000fe20008400000 */
[----:B------:R-:W-:Y:S01]  /*4760*/  FADD R48, R48, -R4 ;  /* 0x8000000430307221 */ /* 0x000fe20000000000 */
[--C-:B------:R-:W-:Y:S01]  /*4770*/  FADD R49, R49, -R5.reuse ;  /* 0x8000000531317221 */ /* 0x100fe20000000000 */
[----:B------:R-:W-:Y:S01]  /*4780*/  FADD R4, R51, -R5 ;  /* 0x8000000533047221 */ /* 0x000fe20000000000 */
[----:B------:R-:W-:Y:S01]  /*4790*/  FMUL R116, R116, R99 ;  /* 0x0000006374747220 */ /* 0x000fe20000400000 */
[----:B------:R-:W-:Y:S01]  /*47a0*/  FMUL R112, R112, UR6 ;  /* 0x0000000670707c20 */ /* 0x000fe20008400000 */
[----:B------:R-:W-:Y:S01]  /*47b0*/  FMUL R201, R201, UR6 ;  /* 0x00000006c9c97c20 */ /* 0x000fe20008400000 */
[--C-:B---3--:R-:W-:Y:S01]  /*47c0*/  FADD R5, R52, -R6.reuse ;  /* 0x8000000634057221 */ /* 0x108fe20000000000 */
[----:B------:R-:W-:Y:S01]  /*47d0*/  FADD R99, R54, -R6 ;  /* 0x8000000636637221 */ /* 0x000fe20000000000 */
[----:B------:R-:W-:Y:S01]  /*47e0*/  FMUL R117, R117, UR6 ;  /* 0x0000000675757c20 */ /* 0x000fe20008400000 */
[----:B------:R-:W-:Y:S01]  /*47f0*/  FMUL R120, R120, UR6 ;  /* 0x0000000678787c20 */ /* 0x000fe20008400000 */
[--C-:B------:R-:W-:Y:S01]  /*4800*/  FADD R6, R53, -R7.reuse ;  /* 0x8000000735067221 */ /* 0x100fe20000000000 */
[----:B------:R-:W-:Y:S01]  /*4810*/  FMUL R119, R119, UR6 ;  /* 0x0000000677777c20 */ /* 0x000fe20008400000 */
[----:B------:R-:W-:Y:S01]  /*4820*/  FMUL R47, R112, R41 ;  /* 0x00000029702f7220 */ /* 0x000fe20000400000 */
[----:B------:R-:W-:Y:S01]  /*4830*/  FMUL R24, R201, R24 ;  /* 0x00000018c9187220 */ /* 0x000fe20000400000 */
[----:B------:R-:W-:Y:S01]  /*4840*/  FMUL R117, R117, R4 ;  /* 0x0000000475757220 */ /* 0x000fe20000400000 */
[----:B------:R-:W-:Y:S01]  /*4850*/  FMUL R53, R120, R5 ;  /* 0x0000000578357220 */ /* 0x000fe20000400000 */
[----:B------:R-:W-:Y:S01]  /*4860*/  FMUL R6, R119, R6 ;  /* 0x0000000677067220 */ /* 0x000fe20000400000 */
[----:B------:R-:W2:Y:S01]  /*4870*/  LDS.64 R4, [R19+0x26140] ;  /* 0x0261400013047984 */ /* 0x000ea20000000a00 */
[----:B------:R-:W-:Y:S01]  /*4880*/  F2FP.F16.F32.PACK_AB R47, R24, R47 ;  /* 0x0000002f182f723e */ /* 0x000fe200000000ff */
[----:B------:R-:W-:-:S02]  /*4890*/  FADD R24, R55, -R7 ;  /* 0x8000000737187221 */ /* 0x000fc40000000000 */
[----:B------:R-:W-:Y:S02]  /*48a0*/  F2FP.F16.F32.PACK_AB R53, R6, R53 ;  /* 0x000000350635723e */ /* 0x000fe400000000ff */
[----:B------:R-:W3:Y:S01]  /*48b0*/  LDS.64 R6, [R19+0x26160] ;  /* 0x0261600013067984 */ /* 0x000ee20000000a00 */
[----:B------:R-:W-:Y:S01]  /*48c0*/  FMUL R118, R118, UR6 ;  /* 0x0000000676767c20 */ /* 0x000fe20008400000 */
[----:B------:R-:W-:Y:S01]  /*48d0*/  FMUL R121, R121, UR6 ;  /* 0x0000000679797c20 */ /* 0x000fe20008400000 */
[--C-:B----4-:R-:W-:Y:S01]  /*48e0*/  FADD R55, R56, -R10.reuse ;  /* 0x8000000a38377221 */ /* 0x110fe20000000000 */
[----:B------:R-:W-:Y:S01]  /*48f0*/  FMUL R122, R122, UR6 ;  /* 0x000000067a7a7c20 */ /* 0x000fe20008400000 */
[----:B------:R-:W-:Y:S01]  /*4900*/  FMUL R118, R118, R99 ;  /* 0x0000006376767220 */ /* 0x000fe20000400000 */
[----:B------:R-:W-:Y:S01]  /*4910*/  FMUL R121, R121, R24 ;  /* 0x0000001879797220 */ /* 0x000fe20000400000 */
[----:B------:R-:W-:Y:S01]  /*4920*/  FMUL R225, R225, UR6 ;  /* 0x00000006e1e17c20 */ /* 0x000fe20008400000 */
[----:B------:R-:W-:Y:S01]  /*4930*/  FMUL R228, R228, UR6 ;  /* 0x00000006e4e47c20 */ /* 0x000fe20008400000 */
[----:B------:R-:W-:Y:S01]  /*4940*/  FADD R99, R58, -R10 ;  /* 0x8000000a3a637221 */ /* 0x000fe20000000000 */
[--C-:B------:R-:W-:Y:S01]  /*4950*/  FADD R24, R59, -R11.reuse ;  /* 0x8000000b3b187221 */ /* 0x100fe20000000000 */
[----:B------:R-:W-:Y:S01]  /*4960*/  FADD R10, R57, -R11 ;  /* 0x8000000b390a7221 */ /* 0x000fe20000000000 */
[----:B------:R-:W-:Y:S01]  /*4970*/  FMUL R59, R122, R55 ;  /* 0x000000377a3b7220 */ /* 0x000fe20000400000 */
[--C-:B-1----:R-:W-:Y:S01]  /*4980*/  FADD R55, R60, -R16.reuse ;  /* 0x800000103c377221 */ /* 0x102fe20000000000 */
[----:B------:R-:W-:Y:S01]  /*4990*/  FADD R57, R62, -R16 ;  /* 0x800000103e397221 */ /* 0x000fe20000000000 */
[----:B------:R-:W-:Y:S01]  /*49a0*/  FMUL R123, R123, UR6 ;  /* 0x000000067b7b7c20 */ /* 0x000fe20008400000 */
[--C-:B------:R-:W-:Y:S01]  /*49b0*/  FADD R16, R61, -R17.reuse ;  /* 0x800000113d107221 */ /* 0x100fe20000000000 */
[----:B------:R-:W-:Y:S01]  /*49c0*/  FMUL R92, R92, UR6 ;  /* 0x000000065c5c7c20 */ /* 0x000fe20008400000 */
[----:B------:R-:W-:Y:S01]  /*49d0*/  FMUL R93, R93, UR6 ;  /* 0x000000065d5d7c20 */ /* 0x000fe20008400000 */
[----:B------:R-:W-:Y:S01]  /*49e0*/  FMUL R28, R225, R28 ;  /* 0x0000001ce11c7220 */ /* 0x000fe20000400000 */
[----:B------:R-:W-:Y:S01]  /*49f0*/  FMUL R29, R228, R29 ;  /* 0x0000001de41d7220 */ /* 0x000fe20000400000 */
[----:B------:R-:W-:Y:S01]  /*4a00*/  F2FP.F16.F32.PACK_AB R43, R26, R43 ;  /* 0x0000002b1a2b723e */ /* 0x000fe200000000ff */
[----:B------:R-:W-:Y:S01]  /*4a10*/  FMUL R125, R125, UR6 ;  /* 0x000000067d7d7c20 */ /* 0x000fe20008400000 */
[----:B------:R-:W-:Y:S01]  /*4a20*/  FMUL R26, R123, R10 ;  /* 0x0000000a7b1a7220 */ /* 0x000fe20000400000 */
[----:B------:R-:W-:Y:S01]  /*4a30*/  FMUL R55, R92, R55 ;  /* 0x000000375c377220 */ /* 0x000fe20000400000 */
[----:B------:R-:W-:Y:S01]  /*4a40*/  FMUL R16, R93, R16 ;  /* 0x000000105d107220 */ /* 0x000fe20000400000 */
[----:B------:R-:W1:Y:S01]  /*4a50*/  LDS.64 R10, [R19+0x26180] ;  /* 0x02618000130a7984 */ /* 0x000e620000000a00 */
[----:B------:R-:W-:Y:S01]  /*4a60*/  F2FP.F16.F32.PACK_AB R29, R29, R28 ;  /* 0x0000001c1d1d723e */ /* 0x000fe200000000ff */
[----:B------:R-:W-:Y:S01]  /*4a70*/  FMUL R28, R125, R24 ;  /* 0x000000187d1c7220 */ /* 0x000fe20000400000 */
[----:B------:R-:W-:Y:S01]  /*4a80*/  FADD R24, R63, -R17 ;  /* 0x800000113f187221 */ /* 0x000fe20000000000 */
[----:B------:R-:W-:Y:S01]  /*4a90*/  F2FP.F16.F32.PACK_AB R63, R16, R55 ;  /* 0x00000037103f723e */ /* 0x000fe200000000ff */
[----:B------:R-:W-:Y:S01]  /*4aa0*/  FMUL R94, R94, UR6 ;  /* 0x000000065e5e7c20 */ /* 0x000fe20008400000 */
[----:B------:R-:W-:Y:S01]  /*4ab0*/  FMUL R127, R127, UR6 ;  /* 0x000000067f7f7c20 */ /* 0x000fe20008400000 */
[----:B------:R-:W4:Y:S01]  /*4ac0*/  LDS.64 R16, [R19+0x261a0] ;  /* 0x0261a00013107984 */ /* 0x000f220000000a00 */
[--C-:B--2---:R-:W-:Y:S01]  /*4ad0*/  FADD R64, R64, -R4.reuse ;  /* 0x8000000440407221 */ /* 0x104fe20000000000 */
[----:B------:R-:W-:Y:S01]  /*4ae0*/  FMUL R93, R94, R57 ;  /* 0x000000395e5d7220 */ /* 0x000fe20000400000 */
[----:B------:R-:W-:Y:S01]  /*4af0*/  FMUL R24, R127, R24 ;  /* 0x000000187f187220 */ /* 0x000fe20000400000 */
[----:B------:R-:W-:Y:S01]  /*4b00*/  FADD R55, R66, -R4 ;  /* 0x8000000442377221 */ /* 0x000fe20000000000 */
[----:B------:R-:W-:Y:S01]  /*4b10*/  FMUL R128, R128, UR6 ;  /* 0x0000000680807c20 */ /* 0x000fe20008400000 */
[--C-:B------:R-:W-:Y:S01]  /*4b20*/  FADD R4, R67, -R5.reuse ;  /* 0x8000000543047221 */ /* 0x100fe20000000000 */
[----:B------:R-:W-:Y:S01]  /*4b30*/  FMUL R129, R129, UR6 ;  /* 0x0000000681817c20 */ /* 0x000fe20008400000 */
[----:B------:R-:W-:Y:S01]  /*4b40*/  F2FP.F16.F32.PACK_AB R93, R24, R93 ;  /* 0x0000005d185d723e */ /* 0x000fe200000000ff */
[----:B------:R-:W-:Y:S01]  /*4b50*/  FMUL R67, R128, R55 ;  /* 0x0000003780437220 */ /* 0x000fe20000400000 */
[--C-:B---3--:R-:W-:Y:S01]  /*4b60*/  FADD R68, R68, -R6.reuse ;  /* 0x8000000644447221 */ /* 0x108fe20000000000 */
[----:B------:R-:W-:Y:S01]  /*4b70*/  FADD R55, R70, -R6 ;  /* 0x8000000646377221 */ /* 0x000fe20000000000 */
[----:B------:R-:W-:Y:S01]  /*4b80*/  FADD R65, R65, -R5 ;  /* 0x8000000541417221 */ /* 0x000fe20000000000 */
[----:B------:R-:W-:Y:S01]  /*4b90*/  FMUL R24, R129, R4 ;  /* 0x0000000481187220 */ /* 0x000fe20000400000 */
[--C-:B------:R-:W-:Y:S01]  /*4ba0*/  FADD R6, R71, -R7.reuse ;  /* 0x8000000747067221 */ /* 0x100fe20000000000 */
[----:B------:R-:W2:Y:S01]  /*4bb0*/  LDS.64 R4, [R19+0x261c0] ;  /* 0x0261c00013047984 */ /* 0x000ea20000000a00 */
[----:B------:R-:W-:Y:S01]  /*4bc0*/  FMUL R9, R9, UR6 ;  /* 0x0000000609097c20 */ /* 0x000fe20008400000 */
[----:B------:R-:W-:-:S03]  /*4bd0*/  FADD R69, R69, -R7 ;  /* 0x8000000745457221 */ /* 0x000fc60000000000 */
[----:B------:R-:W-:Y:S02]  /*4be0*/  FMUL R71, R9, R6 ;  /* 0x0000000609477220 */ /* 0x000fe40000400000 */
[----:B------:R-:W3:Y:S01]  /*4bf0*/  LDS.64 R6, [R19+0x261e0] ;  /* 0x0261e00013067984 */ /* 0x000ee20000000a00 */
[----:B------:R-:W-:Y:S01]  /*4c00*/  FMUL R8, R8, UR6 ;  /* 0x0000000608087c20 */ /* 0x000fe20008400000 */
[----:B------:R-:W-:Y:S01]  /*4c10*/  FMUL R130, R130, UR6 ;  /* 0x0000000682827c20 */ /* 0x000fe20008400000 */
[----:B------:R-:W-:Y:S01]  /*4c20*/  FMUL R132, R132, UR6 ;  /* 0x0000000684847c20 */ /* 0x000fe20008400000 */
[----:B------:R-:W-:Y:S01]  /*4c30*/  FMUL R133, R133, UR6 ;  /* 0x0000000685857c20 */ /* 0x000fe20008400000 */
[----:B------:R-:W-:Y:S01]  /*4c40*/  FMUL R69, R8, R69 ;  /* 0x0000004508457220 */ /* 0x000fe20000400000 */
[----:B------:R-:W-:Y:S01]  /*4c50*/  FMUL R130, R130, R55 ;  /* 0x0000003782827220 */ /* 0x000fe20000400000 */
[--C-:B-1----:R-:W-:Y:S01]  /*4c60*/  FADD R9, R72, -R10.reuse ;  /* 0x8000000a48097221 */ /* 0x102fe20000000000 */
[--C-:B------:R-:W-:Y:S01]  /*4c70*/  FADD R8, R73, -R11.reuse ;  /* 0x8000000b49087221 */ /* 0x100fe20000000000 */
[----:B------:R-:W-:Y:S01]  /*4c80*/  FADD R55, R74, -R10 ;  /* 0x8000000a4a377221 */ /* 0x000fe20000000000 */
[----:B------:R-:W-:Y:S01]  /*4c90*/  FADD R10, R75, -R11 ;  /* 0x8000000b4b0a7221 */ /* 0x000fe20000000000 */
[----:B------:R-:W-:Y:S01]  /*4ca0*/  FMUL R132, R132, R9 ;  /* 0x0000000984847220 */ /* 0x000fe20000400000 */
[----:B------:R-:W-:Y:S01]  /*4cb0*/  FMUL R133, R133, R8 ;  /* 0x0000000885857220 */ /* 0x000fe20000400000 */
[----:B------:R-:W-:Y:S01]  /*4cc0*/  FMUL R134, R134, UR6 ;  /* 0x0000000686867c20 */ /* 0x000fe20008400000 */
[----:B------:R-:W-:Y:S01]  /*4cd0*/  FMUL R135, R135, UR6 ;  /* 0x0000000687877c20 */ /* 0x000fe20008400000 */
[--C-:B----4-:R-:W-:Y:S01]  /*4ce0*/  FADD R9, R76, -R16.reuse ;  /* 0x800000104c097221 */ /* 0x110fe20000000000 */
[--C-:B------:R-:W-:Y:S01]  /*4cf0*/  FADD R8, R77, -R17.reuse ;  /* 0x800000114d087221 */ /* 0x100fe20000000000 */
[----:B------:R-:W-:Y:S01]  /*4d00*/  FADD R16, R78, -R16 ;  /* 0x800000104e107221 */ /* 0x000fe20000000000 */
[----:B------:R-:W-:Y:S01]  /*4d10*/  FADD R17, R79, -R17 ;  /* 0x800000114f117221 */ /* 0x000fe20000000000 */
[----:B------:R-:W-:Y:S01]  /*4d20*/  FMUL R18, R18, UR6 ;  /* 0x0000000612127c20 */ /* 0x000fe20008400000 */
[----:B------:R-:W-:Y:S01]  /*4d30*/  FMUL R137, R137, UR6 ;  /* 0x0000000689897c20 */ /* 0x000fe20008400000 */
[----:B------:R-:W-:Y:S01]  /*4d40*/  FMUL R21, R21, UR6 ;  /* 0x0000000615157c20 */ /* 0x000fe20008400000 */
[----:B------:R-:W-:Y:S01]  /*4d50*/  FMUL R20, R20, UR6 ;  /* 0x0000000614147c20 */ /* 0x000fe20008400000 */
[----:B------:R-:W-:Y:S01]  /*4d60*/  FMUL R55, R134, R55 ;  /* 0x0000003786377220 */ /* 0x000fe20000400000 */
[----:B------:R-:W-:Y:S01]  /*4d70*/  FMUL R10, R135, R10 ;  /* 0x0000000a870a7220 */ /* 0x000fe20000400000 */
[----:B------:R-:W-:Y:S01]  /*4d80*/  FMUL R9, R18, R9 ;  /* 0x0000000912097220 */ /* 0x000fe20000400000 */
[----:B------:R-:W-:Y:S01]  /*4d90*/  FMUL R8, R137, R8 ;  /* 0x0000000889087220 */ /* 0x000fe20000400000 */
[----:B------:R-:W-:Y:S01]  /*4da0*/  FMUL R16, R21, R16 ;  /* 0x0000001015107220 */ /* 0x000fe20000400000 */
[----:B------:R-:W-:Y:S01]  /*4db0*/  FMUL R11, R20, R17 ;  /* 0x00000011140b7220 */ /* 0x000fe20000400000 */
[----:B------:R-:W-:Y:S01]  /*4dc0*/  F2FP.F16.F32.PACK_AB R17, R71, R130 ;  /* 0x000000824711723e */ /* 0x000fe200000000ff */
[----:B------:R-:W-:Y:S01]  /*4dd0*/  UIADD3 UR37, UR37, 0x1, URZ ;  /* 0x0000000125257890 */ /* 0x000fe2000fffe03f */
[----:B------:R-:W-:Y:S01]  /*4de0*/  F2FP.F16.F32.PACK_AB R21, R10, R55 ;  /* 0x000000370a15723e */ /* 0x000fe200000000ff */
[----:B------:R-:W-:Y:S01]  /*4df0*/  FMUL R22, R22, UR6 ;  /* 0x0000000616167c20 */ /* 0x000fe20008400000 */
[----:B------:R-:W-:Y:S01]  /*4e00*/  F2FP.F16.F32.PACK_AB R55, R8, R9 ;  /* 0x000000090837723e */ /* 0x000fe200000000ff */
[--C-:B--2---:R-:W-:Y:S01]  /*4e10*/  FADD R9, R80, -R4.reuse ;  /* 0x8000000450097221 */ /* 0x104fe20000000000 */
[----:B------:R-:W-:Y:S01]  /*4e20*/  F2FP.F16.F32.PACK_AB R71, R11, R16 ;  /* 0x000000100b47723e */ /* 0x000fe200000000ff */
[----:B------:R-:W-:Y:S01]  /*4e30*/  FADD R11, R82, -R4 ;  /* 0x80000004520b7221 */ /* 0x000fe20000000000 */
[----:B------:R-:W-:Y:S01]  /*4e40*/  ISETP.NE.AND P2, PT, RZ, UR31, PT ;  /* 0x0000001fff007c0c */ /* 0x000fe2000bf45270 */
[--C-:B------:R-:W-:Y:S01]  /*4e50*/  FADD R4, R81, -R5.reuse ;  /* 0x8000000551047221 */ /* 0x100fe20000000000 */
[----:B------:R-:W-:Y:S01]  /*4e60*/  FMUL R23, R23, UR6 ;  /* 0x0000000617177c20 */ /* 0x000fe20008400000 */
[----:B------:R-:W-:Y:S01]  /*4e70*/  UISETP.NE.AND UP0, UPT, UR37, 0x2, UPT ;  /* 0x000000022500788c */ /* 0x000fe2000bf05270 */
[----:B------:R-:W-:Y:S01]  /*4e80*/  FADD R8, R83, -R5 ;  /* 0x8000000553087221 */ /* 0x000fe20000000000 */
[----:B------:R-:W-:Y:S01]  /*4e90*/  FMUL R22, R22, R9 ;  /* 0x0000000916167220 */ /* 0x000fe20000400000 */
[----:B------:R-:W-:Y:S01]  /*4ea0*/  FMUL R115, R115, UR6 ;  /* 0x0000000673737c20 */ /* 0x000fe20008400000 */
[----:B------:R-:W-:Y:S01]  /*4eb0*/  FMUL R114, R114, UR6 ;  /* 0x0000000672727c20 */ /* 0x000fe20008400000 */
[----:B------:R-:W-:Y:S01]  /*4ec0*/  FMUL R98, R98, UR6 ;  /* 0x0000000662627c20 */ /* 0x000fe20008400000 */
[----:B------:R-:W-:Y:S01]  /*4ed0*/  FMUL R97, R97, UR6 ;  /* 0x0000000661617c20 */ /* 0x000fe20008400000 */
[----:B------:R-:W-:Y:S01]  /*4ee0*/  FMUL R23, R23, R4 ;  /* 0x0000000417177220 */ /* 0x000fe20000400000 */
[--C-:B---3--:R-:W-:Y:S01]  /*4ef0*/  FADD R5, R84, -R6.reuse ;  /* 0x8000000654057221 */ /* 0x108fe20000000000 */
[----:B------:R-:W-:Y:S01]  /*4f00*/  FADD R9, R86, -R6 ;  /* 0x8000000656097221 */ /* 0x000fe20000000000 */
[----:B------:R-:W-:Y:S01]  /*4f10*/  FMUL R227, R227, UR6 ;  /* 0x00000006e3e37c20 */ /* 0x000fe20008400000 */
[----:B------:R-:W-:Y:S01]  /*4f20*/  FMUL R226, R226, UR6 ;  /* 0x00000006e2e27c20 */ /* 0x000fe20008400000 */
[----:B------:R-:W-:Y:S01]  /*4f30*/  FMUL R124, R124, UR6 ;  /* 0x000000067c7c7c20 */ /* 0x000fe20008400000 */
[----:B------:R-:W-:Y:S01]  /*4f40*/  FMUL R95, R95, UR6 ;  /* 0x000000065f5f7c20 */ /* 0x000fe20008400000 */
[----:B------:R-:W-:Y:S01]  /*4f50*/  FMUL R126, R126, UR6 ;  /* 0x000000067e7e7c20 */ /* 0x000fe20008400000 */
[----:B------:R-:W-:Y:S01]  /*4f60*/  FMUL R131, R131, UR6 ;  /* 0x0000000683837c20 */ /* 0x000fe20008400000 */
[----:B------:R-:W-:Y:S01]  /*4f70*/  FMUL R96, R96, UR6 ;  /* 0x0000000660607c20 */ /* 0x000fe20008400000 */
[--C-:B------:R-:W-:Y:S01]  /*4f80*/  FADD R4, R85, -R7.reuse ;  /* 0x8000000755047221 */ /* 0x100fe20000000000 */
[----:B------:R-:W-:Y:S01]  /*4f90*/  FADD R6, R87, -R7 ;  /* 0x8000000757067221 */ /* 0x000fe20000000000 */
[----:B------:R-:W-:Y:S01]  /*4fa0*/  FMUL R89, R89, UR6 ;  /* 0x0000000659597c20 */ /* 0x000fe20008400000 */
[----:B------:R-:W-:Y:S01]  /*4fb0*/  FMUL R88, R88, UR6 ;  /* 0x0000000658587c20 */ /* 0x000fe20008400000 */
[----:B------:R-:W-:Y:S01]  /*4fc0*/  FMUL R91, R91, UR6 ;  /* 0x000000065b5b7c20 */ /* 0x000fe20008400000 */
[----:B------:R-:W-:Y:S01]  /*4fd0*/  USEL UR9, URZ, 0x1, UP0 ;  /* 0x000000013f097887 */ /* 0x000fe20008000000 */
[----:B------:R-:W-:Y:S01]  /*4fe0*/  FMUL R48, R115, R48 ;  /* 0x0000003073307220 */ /* 0x000fe20000400000 */
        /* <DEDUP_REMOVED lines=13> */
[----:B------:R-:W-:Y:S01]  /*50c0*/  USEL UR37, UR37, URZ, UP0 ;  /* 0x0000003f25257287 */ /* 0x000fe20008000000 */
[----:B------:R-:W-:-:S02]  /*50d0*/  LOP3.LUT R0, R0, UR9, RZ, 0x3c, !PT ;  /* 0x0000000900007c12 */ /* 0x000fc4000f8e3cff */
[----:B------:R-:W-:Y:S02]  /*50e0*/  F2FP.F16.F32.PACK_AB R51, R49, R48 ;  /* 0x000000303133723e */ /* 0x000fe400000000ff */
[----:B------:R-:W-:Y:S02]  /*50f0*/  F2FP.F16.F32.PACK_AB R7, R8, R11 ;  /* 0x0000000b0807723e */ /* 0x000fe400000000ff */
[----:B------:R-:W-:Y:S02]  /*5100*/  F2FP.F16.F32.PACK_AB R25, R221, R220 ;  /* 0x000000dcdd19723e */ /* 0x000fe400000000ff */
[----:B------:R-:W-:Y:S02]  /*5110*/  F2FP.F16.F32.PACK_AB R31, R31, R30 ;  /* 0x0000001e1f1f723e */ /* 0x000fe400000000ff */
[----:B------:R-:W-:Y:S02]  /*5120*/  F2FP.F16.F32.PACK_AB R41, R109, R104 ;  /* 0x000000686d29723e */ /* 0x000fe400000000ff */
[----:B------:R-:W-:-:S02]  /*5130*/  F2FP.F16.F32.PACK_AB R49, R117, R116 ;  /* 0x000000747531723e */ /* 0x000fc400000000ff */
        /* <DEDUP_REMOVED lines=9> */
[----:B------:R-:W-:Y:S01]  /*51d0*/  F2FP.F16.F32.PACK_AB R11, R91, R88 ;  /* 0x000000585b0b723e */ /* 0x000fe200000000ff */
[----:B------:R-:W-:Y:S06]  /*51e0*/  @P2 BRA `(.L_x_24) ;  /* 0x0000000000142947 */ /* 0x000fec0003800000 */
[----:B------:R-:W-:Y:S01]  /*51f0*/  ULEA UR9, UR37, UR38, 0x1 ;  /* 0x0000002625097291 */ /* 0x000fe2000f8e083f */
[----:B------:R-:W-:-:S03]  /*5200*/  SHF.L.U32 R4, R0, 0x1f, RZ ;  /* 0x0000001f00047819 */ /* 0x000fc600000006ff */
[----:B------:R-:W-:-:S09]  /*5210*/  ULEA UR9, UR9, UR36, 0x3 ;  /* 0x0000002409097291 */ /* 0x000fd2000f8e183f */
[----:B------:R-:W1:Y:S02]  /*5220*/  SYNCS.PHASECHK.TRANS64.TRYWAIT P1, [UR9+0x268a0], R4 ;  /* 0x0268a004ff0075a7 */ /* 0x000e640008020149 */
[----:B-1----:R-:W-:Y:S05]  /*5230*/  @!P1 BRA `(.L_x_25) ;  /* 0x00000084006c9947 */ /* 0x002fea0003800000 */
.L_x_24:
[----:B------:R2:W-:Y:S04]  /*5240*/  STS [R2+0x6000], R25 ;  /* 0x0060001902007388 */ /* 0x0005e80000000800 */
        /* <DEDUP_REMOVED lines=30> */
[----:B------:R2:W-:Y:S01]  /*5430*/  STS [R2+0x6f80], R11 ;  /* 0x006f800b02007388 */ /* 0x0005e20000000800 */
[----:B------:R-:W-:Y:S01]  /*5440*/  @!PT LDS RZ, [RZ] ;  /* 0x00000000fffff984 */ /* 0x000fe20000000800 */
[----:B------:R-:W-:Y:S01]  /*5450*/  @!PT LDS RZ, [RZ] ;  /* 0x00000000fffff984 */ /* 0x000fe20000000800 */
[----:B------:R-:W-:Y:S01]  /*5460*/  @!PT LDS RZ, [RZ] ;  /* 0x00000000fffff984 */ /* 0x000fe20000000800 */
[----:B------:R-:W-:Y:S01]  /*5470*/  @!PT LDS RZ, [RZ] ;  /* 0x00000000fffff984 */ /* 0x000fe20000000800 */
[----:B------:R3:W-:Y:S06]  /*5480*/  MEMBAR.ALL.CTA ;  /* 0x0000000000007992 */ /* 0x0007ec0000008000 */
[----:B---3--:R-:W3:Y:S01]  /*5490*/  FENCE.VIEW.ASYNC.S ;  /* 0x00000000000073c6 */ /* 0x008ee20000000000 */
[----:B------:R-:W-:Y:S05]  /*54a0*/  @P2 BRA `(.L_x_26) ;  /* 0x0000000000242947 */ /* 0x000fea0003800000 */
[----:B------:R-:W-:Y:S02]  /*54b0*/  USHF.L.U32 UR9, UR37, 0x1, URZ ;  /* 0x0000000125097899 */ /* 0x000fe4000800063f */
[----:B------:R-:W-:Y:S02]  /*54c0*/  UIADD3 UR37, UR37, 0x1, URZ ;  /* 0x0000000125257890 */ /* 0x000fe4000fffe03f */
[----:B------:R-:W-:Y:S02]  /*54d0*/  ULOP3.LUT UR9, UR9, 0xfffffffe, UR29, 0xe2, !UPT ;  /* 0xfffffffe09097892 */ /* 0x000fe4000f8ee21d */
[----:B------:R-:W-:Y:S02]  /*54e0*/  UISETP.NE.AND UP0, UPT, UR37, 0x2, UPT ;  /* 0x000000022500788c */ /* 0x000fe4000bf05270 */
[----:B------:R-:W-:Y:S02]  /*54f0*/  ULEA UR9, UR9, UR36, 0x3 ;  /* 0x0000002409097291 */ /* 0x000fe4000f8e183f */
[----:B------:R-:W-:-:S07]  /*5500*/  USEL UR37, UR37, URZ, UP0 ;  /* 0x0000003f25257287 */ /* 0x000fce0008000000 */
[----:B---3--:R-:W-:Y:S01]  /*5510*/  SYNCS.ARRIVE.TRANS64.A1T0 RZ, [UR9+0x268a0], RZ ;  /* 0x0268a0ffffff79a7 */ /* 0x008fe20008100009 */
[----:B------:R-:W-:-:S06]  /*5520*/  USEL UR9, URZ, 0x1, UP0 ;  /* 0x000000013f097887 */ /* 0x000fcc0008000000 */
[----:B------:R-:W-:-:S07]  /*5530*/  LOP3.LUT R0, R0, UR9, RZ, 0x3c, !PT ;  /* 0x0000000900007c12 */ /* 0x000fce000f8e3cff */
.L_x_26:
[----:B------:R-:W-:-:S06]  /*5540*/  UISETP.NE.AND UP0, UPT, UR31, 0x1, UPT ;  /* 0x000000011f00788c */ /* 0x000fcc000bf05270 */
[----:B------:R-:W-:-:S13]  /*5550*/  PLOP3.LUT P1, PT, PT, PT, UP0, 0x80, 0x0 ;  /* 0x000000000000781c */ /* 0x000fda0003f2f008 */
[----:B------:R-:W-:Y:S05]  /*5560*/  @!P1 BRA `(.L_x_27) ;  /* 0x0000000800a89947 */ /* 0x000fea0003800000 */
[----:B------:R-:W-:Y:S01]  /*5570*/  UIADD3 UR8, UR36, 0x6000, URZ ;  /* 0x0000600024087890 */ /* 0x000fe2000fffe03f */
[----:B---3--:R-:W-:Y:S01]  /*5580*/  WARPGROUP.ARRIVE ;  /* 0x00000000000079c5 */ /* 0x008fe20000000000 */
[----:B------:R-:W-:Y:S02]  /*5590*/  UIMAD UR14, UR4, 0x300, UR14 ;  /* 0x00000300040e78a4 */ /* 0x000fe4000f8e020e */
[----:B------:R-:W-:Y:S01]  /*55a0*/  USHF.R.U32.HI UR8, URZ, 0x4, UR8 ;  /* 0x000000043f087899 */ /* 0x000fe20008011608 */
[----:B------:R-:W-:Y:S01]  /*55b0*/  UMOV UR11, 0xc0000010 ;  /* 0xc0000010000b7882 */ /* 0x000fe20000000000 */
[----:B------:R-:W-:Y:S02]  /*55c0*/  UMOV UR9, 0x80 ;  /* 0x0000008000097882 */ /* 0x000fe40000000000 */
[----:B------:R-:W-:Y:S01]  /*55d0*/  ULOP3.LUT UR8, UR8, 0x3fff, URZ, 0xc0, !UPT ;  /* 0x00003fff08087892 */ /* 0x000fe2000f8ec03f */
[----:B------:R-:W-:Y:S01]  /*55e0*/  UMOV UR10, UR14 ;  /* 0x0000000e000a7c82 */ /* 0x000fe20008000000 */
[----:B------:R-:W-:-:S02]  /*55f0*/  UIADD3 UR16, UR14, 0x100, URZ ;  /* 0x000001000e107890 */ /* 0x000fc4000fffe03f */
[----:B------:R-:W-:Y:S02]  /*5600*/  ULOP3.LUT UR8, UR8, 0x80000, URZ, 0xfc, !UPT ;  /* 0x0008000008087892 */ /* 0x000fe4000f8efc3f */
[----:B------:R-:W-:Y:S02]  /*5610*/  UIADD3 UR17, UR14, 0x200, URZ ;  /* 0x000002000e117890 */ /* 0x000fe4000fffe03f */
[----:B------:R-:W-:Y:S02]  /*5620*/  ULEA UR4, UR31, UR8, 0xa ;  /* 0x000000081f047291 */ /* 0x000fe4000f8e503f */
[----:B------:R-:W-:-:S05]  /*5630*/  UISETP.NE.AND UP0, UPT, UR33, 0x3, UPT ;  /* 0x000000032100788c */ /* 0x000fca000bf05270 */
[----:B------:R-:W-:Y:S01]  /*5640*/  UMOV UR8, UR4 ;  /* 0x0000000400087c82 */ /* 0x000fe20008000000 */
[----:B------:R-:W-:Y:S01]  /*5650*/  PLOP3.LUT P2, PT, PT, PT, UP0, 0x80, 0x0 ;  /* 0x000000000000781c */ /* 0x000fe20003f4f008 */
[----:B------:R-:W-:Y:S01]  /*5660*/  HGMMA.64x16x16.F32 R192, gdesc[UR8].tnspB, R192, gsb0 ;  /* 0x4020000008c079f0 */ /* 0x000fe200080008c0 */
[----:B------:R-:W-:Y:S01]  /*5670*/  UMOV UR10, UR16 ;  /* 0x00000010000a7c82 */ /* 0x000fe20008000000 */
[----:B------:R-:W-:Y:S01]  /*5680*/  UMOV UR11, 0xc0000010 ;  /* 0xc0000010000b7882 */ /* 0x000fe20000000000 */
[----:B------:R-:W-:Y:S01]  /*5690*/  UIADD3 UR16, UR14, 0x120, URZ ;  /* 0x000001200e107890 */ /* 0x000fe2000fffe03f */
[----:B------:R-:W-:Y:S02]  /*56a0*/  WARPGROUP.DEPBAR.LE gsb0, 0x0 ;  /* 0x00008000000079c5 */ /* 0x000fe40000010000 */
[----:B------:R-:W-:-:S06]  /*56b0*/  WARPGROUP.ARRIVE ;  /* 0x00000000000079c5 */ /* 0x000fcc0000000000 */
[----:B------:R-:W-:Y:S01]  /*56c0*/  HGMMA.64x16x16.F32 R184, gdesc[UR8].tnspB, R184, gsb0 ;  /* 0x4020000008b879f0 */ /* 0x000fe200080008b8 */
[----:B------:R-:W-:Y:S01]  /*56d0*/  UMOV UR10, UR17 ;  /* 0x00000011000a7c82 */ /* 0x000fe20008000000 */
[----:B------:R-:W-:Y:S01]  /*56e0*/  UMOV UR11, 0xc0000010 ;  /* 0xc0000010000b7882 */ /* 0x000fe20000000000 */
[----:B------:R-:W-:Y:S01]  /*56f0*/  UIADD3 UR17, UR14, 0x220, URZ ;  /* 0x000002200e117890 */ /* 0x000fe2000fffe03f */
[----:B------:R-:W-:Y:S02]  /*5700*/  WARPGROUP.DEPBAR.LE gsb0, 0x0 ;  /* 0x00008000000079c5 */ /* 0x000fe40000010000 */
[----:B------:R-:W-:-:S06]  /*5710*/  WARPGROUP.ARRIVE ;  /* 0x00000000000079c5 */ /* 0x000fcc0000000000 */
[----:B------:R-:W-:Y:S01]  /*5720*/  HGMMA.64x16x16.F32 R176, gdesc[UR8].tnspB, R176, gsb0 ;  /* 0x4020000008b079f0 */ /* 0x000fe200080008b0 */
[----:B------:R-:W-:Y:S02]  /*5730*/  UIADD3 UR10, UR14, 0x20, URZ ;  /* 0x000000200e0a7890 */ /* 0x000fe4000fffe03f */
[----:B------:R-:W-:Y:S01]  /*5740*/  UIADD3 UR8, UR4, 0x10, URZ ;  /* 0x0000001004087890 */ /* 0x000fe2000fffe03f */
[----:B------:R-:W-:Y:S01]  /*5750*/  UMOV UR11, 0xc0000010 ;  /* 0xc0000010000b7882 */ /* 0x000fe20000000000 */
[----:B------:R-:W-:Y:S01]  /*5760*/  UMOV UR9, 0x80 ;  /* 0x0000008000097882 */ /* 0x000fe20000000000 */
        /* <DEDUP_REMOVED lines=108> */
[----:B------:R-:W-:Y:S02]  /*5e30*/  UIADD3 UR10, UR14, 0xe0, URZ ;  /* 0x000000e00e0a7890 */ /* 0x000fe4000fffe03f */
[----:B------:R-:W-:Y:S01]  /*5e40*/  UIADD3 UR8, UR4, 0x70, URZ ;  /* 0x0000007004087890 */ /* 0x000fe2000fffe03f */
[----:B------:R-:W-:Y:S01]  /*5e50*/  UMOV UR11, 0xc0000010 ;  /* 0xc0000010000b7882 */ /* 0x000fe20000000000 */
[----:B------:R-:W-:Y:S01]  /*5e60*/  UMOV UR9, 0x80 ;  /* 0x0000008000097882 */ /* 0x000fe20000000000 */
[----:B------:R-:W-:Y:S02]  /*5e70*/  UIADD3 UR4, UR14, 0x1e0, URZ ;  /* 0x000001e00e047890 */ /* 0x000fe4000fffe03f */
[----:B------:R-:W-:Y:S01]  /*5e80*/  UIADD3 UR14, UR14, 0x2e0, URZ ;  /* 0x000002e00e0e7890 */ /* 0x000fe2000fffe03f */
        /* <DEDUP_REMOVED lines=12> */
[----:B------:R-:W-:Y:S03]  /*5f50*/  HGMMA.64x16x16.F32 R176, gdesc[UR8].tnspB, R176, gsb0 ;  /* 0x4020000008b079f0 */ /* 0x000fe600080008b0 */
[----:B------:R-:W-:Y:S02]  /*5f60*/  WARPGROUP.DEPBAR.LE gsb0, 0x0 ;  /* 0x00008000000079c5 */ /* 0x000fe40000010000 */
[----:B------:R-:W-:Y:S05]  /*5f70*/  @!P2 BRA `(.L_x_28) ;  /* 0x000000000004a947 */ /* 0x000fea0003800000 */
[----:B------:R-:W-:Y:S01]  /*5f80*/  BPT.TRAP 0x1 ;  /* 0x000000040000795c */ /* 0x000fe20000300000 */
.L_x_28:
[----:B--2---:R-:W-:Y:S02]  /*5f90*/  LEA R5, R3, UR36, 0x3 ;  /* 0x0000002403057c11 */ /* 0x004fe4000f8e18ff */
[----:B-1----:R-:W-:-:S04]  /*5fa0*/  SHF.L.U32 R4, R224, 0x1f, RZ ;  /* 0x0000001fe0047819 */ /* 0x002fc800000006ff */
[----:B------:R-:W1:Y:S02]  /*5fb0*/  SYNCS.PHASECHK.TRANS64.TRYWAIT P1, [R5+URZ+0x26890], R4 ;  /* 0x02689004050075a7 */ /* 0x000e64000802017f */
[----:B-1----:R-:W-:Y:S05]  /*5fc0*/  @!P1 BRA `(.L_x_29) ;  /* 0x0000007800209947 */ /* 0x002fea0003800000 */
.L_x_133:
[----:B------:R-:W-:Y:S05]  /*5fd0*/  @!P2 BRA `(.L_x_30) ;  /* 0x000000000004a947 */ /* 0x000fea0003800000 */
[----:B------:R-:W-:Y:S01]  /*5fe0*/  BPT.TRAP 0x1 ;  /* 0x000000040000795c */ /* 0x000fe20000300000 */
.L_x_30:
[----:B------:R2:W-:Y:S01]  /*5ff0*/  SYNCS.ARRIVE.TRANS64.A1T0 RZ, [R5+URZ+0x26880], RZ ;  /* 0x026880ff05ff79a7 */ /* 0x0005e2000810003f */
[----:B------:R-:W-:Y:S05]  /*6000*/  BRA `(.L_x_31) ;  /* 0x00000028006c7947 */ /* 0x000fea0003800000 */
.L_x_27:
[----:B------:R-:W-:Y:S01]  /*6010*/  ULEA UR9, UR37, UR38, 0x1 ;  /* 0x0000002625097291 */ /* 0x000fe2000f8e083f */
[----:B-1----:R-:W-:-:S03]  /*6020*/  SHF.L.U32 R4, R0, 0x1f, RZ ;  /* 0x0000001f00047819 */ /* 0x002fc600000006ff */
[----:B------:R-:W-:-:S09]  /*6030*/  ULEA UR9, UR9, UR8, 0x3 ;  /* 0x0000000809097291 */ /* 0x000fd2000f8e183f */
[----:B---3--:R-:W1:Y:S02]  /*6040*/  SYNCS.PHASECHK.TRANS64.TRYWAIT P1, [UR9], R4 ;  /* 0x00000004ff0075a7 */ /* 0x008e640008020149 */
[----:B-1----:R-:W-:Y:S05]  /*6050*/  @!P1 BRA `(.L_x_32) ;  /* 0x0000007800109947 */ /* 0x002fea0003800000 */
.L_x_134:
[----:B------:R-:W-:Y:S01]  /*6060*/  UIADD3 UR9, UR36, 0x6000, URZ ;  /* 0x0000600024097890 */ /* 0x000fe2000fffe03f */
[----:B--2---:R-:W-:Y:S01]  /*6070*/  WARPGROUP.ARRIVE ;  /* 0x00000000000079c5 */ /* 0x004fe20000000000 */
[----:B------:R-:W-:Y:S02]  /*6080*/  ULOP3.LUT UR11, UR15, 0x2, URZ, 0x3c, !UPT ;  /* 0x000000020f0b7892 */ /* 0x000fe4000f8e3c3f */
[----:B------:R-:W-:Y:S02]  /*6090*/  USHF.R.U32.HI UR9, URZ, 0x4, UR9 ;  /* 0x000000043f097899 */ /* 0x000fe40008011609 */
[----:B------:R-:W-:Y:S02]  /*60a0*/  UIMAD UR18, UR11, 0x180, UR10 ;  /* 0x000001800b1278a4 */ /* 0x000fe4000f8e020a */
[----:B------:R-:W-:Y:S01]  /*60b0*/  ULOP3.LUT UR30, UR9, 0x3fff, URZ, 0xc0, !UPT ;  /* 0x00003fff091e7892 */ /* 0x000fe2000f8ec03f */
[----:B------:R-:W-:Y:S01]  /*60c0*/  UMOV UR19, 0xc0000010 ;  /* 0xc000001000137882 */ /* 0x000fe20000000000 */
[----:B------:R-:W-:-:S02]  /*60d0*/  UMOV UR17, 0x8 ;  /* 0x0000000800117882 */ /* 0x000fc40000000000 */
[----:B------:R-:W-:Y:S02]  /*60e0*/  ULOP3.LUT UR9, UR30, 0x800000, URZ, 0xfc, !UPT ;  /* 0x008000001e097892 */ /* 0x000fe4000f8efc3f */
[----:B------:R-:W-:Y:S01]  /*60f0*/  UIADD3 UR28, UR10, 0x80, URZ ;  /* 0x000000800a1c7890 */ /* 0x000fe2000fffe03f */
[----:B------:R-:W-:Y:S01]  /*6100*/  UMOV UR21, UR17 ;  /* 0x0000001100157c82 */ /* 0x000fe20008000000 */
[----:B------:R-:W-:Y:S02]  /*6110*/  UMOV UR23, 0xc0000010 ;  /* 0xc000001000177882 */ /* 0x000fe40000000000 */
[----:B------:R-:W-:Y:S01]  /*6120*/  UIMAD UR11, UR11, 0x180, UR28 ;  /* 0x000001800b0b78a4 */ /* 0x000fe2000f8e021c */
[----:B------:R-:W-:Y:S01]  /*6130*/  UMOV UR16, UR9 ;  /* 0x0000000900107c82 */ /* 0x000fe20008000000 */
[----:B------:R-:W-:Y:S01]  /*6140*/  UMOV UR25, UR17 ;  /* 0x0000001100197c82 */ /* 0x000fe20008000000 */
[----:B------:R-:W-:Y:S01]  /*6150*/  HGMMA.64x16x16.F32 R64, gdesc[UR16].tnspA.tnspB, RZ, !UPT, gsb0 ;  /* 0x60200000104079f0 */ /* 0x000fe2000c0008ff */
[----:B------:R-:W-:Y:S01]  /*6160*/  UMOV UR20, UR16 ;  /* 0x0000001000147c82 */ /* 0x000fe20008000000 */
[----:B------:R-:W-:-:S02]  /*6170*/  UIADD3 UR26, UR11, 0x80, URZ ;  /* 0x000000800b1a7890 */ /* 0x000fc4000fffe03f */
[----:B------:R-:W-:Y:S01]  /*6180*/  UMOV UR22, UR11 ;  /* 0x0000000b00167c82 */ /* 0x000fe20008000000 */
[----:B------:R-:W-:Y:S01]  /*6190*/  UMOV UR24, UR16 ;  /* 0x0000001000187c82 */ /* 0x000fe20008000000 */
[----:B------:R-:W-:Y:S01]  /*61a0*/  UMOV UR27, 0xc0000010 ;  /* 0xc0000010001b7882 */ /* 0x000fe20000000000 */
[----:B------:R-:W-:Y:S02]  /*61b0*/  ULOP3.LUT UR30, UR30, 0x80000, URZ, 0xfc, !UPT ;  /* 0x000800001e1e7892 */ /* 0x000fe4000f8efc3f */
[----:B------:R-:W-:Y:S02]  /*61c0*/  UIMAD UR4, UR4, 0x300, UR14 ;  /* 0x00000300040478a4 */ /* 0x000fe4000f8e020e */
[----:B------:R-:W-:-:S06]  /*61d0*/  UISETP.NE.AND UP0, UPT, UR33, 0x3, UPT ;  /* 0x000000032100788c */ /* 0x000fcc000bf05270 */
[----:B------:R-:W-:Y:S01]  /*61e0*/  PLOP3.LUT P1, PT, PT, PT, UP0, 0x80, 0x0 ;  /* 0x000000000000781c */ /* 0x000fe20003f2f008 */
[----:B------:R-:W-:Y:S02]  /*61f0*/  WARPGROUP.DEPBAR.LE gsb0, 0x0 ;  /* 0x00008000000079c5 */ /* 0x000fe40000010000 */
[----:B------:R-:W-:-:S06]  /*6200*/  WARPGROUP.ARRIVE ;  /* 0x00000000000079c5 */ /* 0x000fcc0000000000 */
[----:B------:R-:W-:Y:S01]  /*6210*/  HGMMA.64x16x16.F32 R48, gdesc[UR20].tnspA.tnspB, RZ, !UPT, gsb0 ;  /* 0x60200000143079f0 */ /* 0x000fe2000c0008ff */
[----:B------:R-:W-:Y:S02]  /*6220*/  UIADD3 UR20, UR9, 0x40, URZ ;  /* 0x0000004009147890 */ /* 0x000fe4000fffe03f */
[----:B------:R-:W-:Y:S02]  /*6230*/  WARPGROUP.DEPBAR.LE gsb0, 0x0 ;  /* 0x00008000000079c5 */ /* 0x000fe40000010000 */
[----:B------:R-:W-:-:S06]  /*6240*/  WARPGROUP.ARRIVE ;  /* 0x00000000000079c5 */ /* 0x000fcc0000000000 */
[----:B------:R-:W-:Y:S01]  /*6250*/  HGMMA.64x16x16.F32 R32, gdesc[UR24].tnspA.tnspB, RZ, !UPT, gsb0 ;  /* 0x60200000182079f0 */ /* 0x000fe2000c0008ff */
[----:B------:R-:W-:Y:S01]  /*6260*/  UMOV UR24, UR20 ;  /* 0x0000001400187c82 */ /* 0x000fe20008000000 */
[----:B------:R-:W-:Y:S01]  /*6270*/  UMOV UR25, 0x8 ;  /* 0x0000000800197882 */ /* 0x000fe20000000000 */
[----:B------:R-:W-:Y:S01]  /*6280*/  UMOV UR20, UR24 ;  /* 0x0000001800147c82 */ /* 0x000fe20008000000 */
[----:B------:R-:W-:Y:S01]  /*6290*/  UMOV UR21, UR25 ;  /* 0x0000001900157c82 */ /* 0x000fe20008000000 */
[----:B------:R-:W-:Y:S01]  /*62a0*/  UMOV UR16, UR24 ;  /* 0x0000001800107c82 */ /* 0x000fe20008000000 */
[----:B------:R-:W-:Y:S01]  /*62b0*/  UMOV UR17, UR25 ;  /* 0x0000001900117c82 */ /* 0x000fe20008000000 */
[----:B------:R-:W-:Y:S02]  /*62c0*/  WARPGROUP.DEPBAR.LE gsb0, 0x0 ;  /* 0x00008000000079c5 */ /* 0x000fe40000010000 */
[----:B------:R-:W-:-:S06]  /*62d0*/  WARPGROUP.ARRIVE ;  /* 0x00000000000079c5 */ /* 0x000fcc0000000000 */
[----:B------:R-:W-:Y:S01]  /*62e0*/  HGMMA.64x16x16.F32 R24, gdesc[UR24].tnspA.tnspB, RZ, !UPT, gsb0 ;  /* 0x60200000181879f0 */ /* 0x000fe2000c0008ff */
[----:B------:R-:W-:Y:S01]  /*62f0*/  UIADD3 UR26, UR11, 0xa0, URZ ;  /* 0x000000a00b1a7890 */ /* 0x000fe2000fffe03f */
[----:B------:R-:W-:Y:S01]  /*6300*/  UMOV UR27, 0xc0000010 ;  /* 0xc0000010001b7882 */ /* 0x000fe20000000000 */
        /* <DEDUP_REMOVED lines=8> */
[----:B------:R-:W-:Y:S02]  /*6390*/  UIADD3 UR18, UR11, -0x60, URZ ;  /* 0xffffffa00b127890 */ /* 0x000fe4000fffe03f */
[----:B------:R-:W-:Y:S01]  /*63a0*/  UIADD3 UR16, UR9, 0x100, URZ ;  /* 0x0000010009107890 */ /* 0x000fe2000fffe03f */
[----:B------:R-:W-:Y:S01]  /*63b0*/  UMOV UR19, 0xc0000010 ;  /* 0xc000001000137882 */ /* 0x000fe20000000000 */
[----:B------:R-:W-:Y:S02]  /*63c0*/  UMOV UR17, 0x8 ;  /* 0x0000000800117882 */ /* 0x000fe40000000000 */
[----:B------:R-:W-:Y:S01]  /*63d0*/  UMOV UR21, UR17 ;  /* 0x0000001100157c82 */ /* 0x000fe20008000000 */
[----:B------:R-:W-:Y:S02]  /*63e0*/  UMOV UR25, UR17 ;  /* 0x0000001100197c82 */ /* 0x000fe40008000000 */
[----:B------:R-:W-:Y:S01]  /*63f0*/  UMOV UR20, UR16 ;  /* 0x0000001000147c82 */ /* 0x000fe20008000000 */
[----:B------:R-:W-:Y:S01]  /*6400*/  UMOV UR24, UR16 ;  /* 0x0000001000187c82 */ /* 0x000fe20008000000 */
[----:B------:R-:W-:-:S02]  /*6410*/  WARPGROUP.DEPBAR.LE gsb0, 0x0 ;  /* 0x00008000000079c5 */ /* 0x000fc40000010000 */
[----:B------:R-:W-:-:S06]  /*6420*/  WARPGROUP.ARRIVE ;  /* 0x00000000000079c5 */ /* 0x000fcc0000000000 */
[----:B------:R-:W-:Y:S03]  /*6430*/  HGMMA.64x16x16.F32 R64, gdesc[UR16].tnspA.tnspB, R64, gsb0 ;  /* 0x60200000104079f0 */ /* 0x000fe60008000840 */
[----:B------:R-:W-:Y:S02]  /*6440*/  WARPGROUP.DEPBAR.LE gsb0, 0x0 ;  /* 0x00008000000079c5 */ /* 0x000fe40000010000 */
[----:B------:R-:W-:-:S06]  /*6450*/  WARPGROUP.ARRIVE ;  /* 0x00000000000079c5 */ /* 0x000fcc0000000000 */
[----:B------:R-:W-:Y:S01]  /*6460*/  HGMMA.64x16x16.F32 R48, gdesc[UR20].tnspA.tnspB, R48, gsb0 ;  /* 0x60200000143079f0 */ /* 0x000fe20008000830 */
[----:B------:R-:W-:Y:S02]  /*6470*/  UIADD3 UR20, UR9, 0x140, URZ ;  /* 0x0000014009147890 */ /* 0x000fe4000fffe03f */
[----:B------:R-:W-:Y:S02]  /*6480*/  WARPGROUP.DEPBAR.LE gsb0, 0x0 ;  /* 0x00008000000079c5 */ /* 0x000fe40000010000 */
[----:B------:R-:W-:-:S06]  /*6490*/  WARPGROUP.ARRIVE ;  /* 0x00000000000079c5 */ /* 0x000fcc0000000000 */
[----:B------:R-:W-:Y:S01]  /*64a0*/  HGMMA.64x16x16.F32 R32, gdesc[UR24].tnspA.tnspB, R32, gsb0 ;  /* 0x60200000182079f0 */ /* 0x000fe20008000820 */
        /* <DEDUP_REMOVED lines=8> */
[----:B------:R-:W-:Y:S01]  /*6530*/  HGMMA.64x16x16.F32 R24, gdesc[UR24].tnspA.tnspB, R24, gsb0 ;  /* 0x60200000181879f0 */ /* 0x000fe20008000818 */
[----:B------:R-:W-:Y:S01]  /*6540*/  UIADD3 UR26, UR11, 0xc0, URZ ;  /* 0x000000c00b1a7890 */ /* 0x000fe2000fffe03f */
[----:B------:R-:W-:Y:S01]  /*6550*/  UMOV UR27, 0xc0000010 ;  /* 0xc0000010001b7882 */ /* 0x000fe20000000000 */
        /* <DEDUP_REMOVED lines=48> */
[----:B------:R-:W-:Y:S01]  /*6860*/  UMOV UR17, 0x8 ;  /* 0x0000000800117882 */ /* 0x000fe20000000000 */
[----:B------:R-:W-:Y:S01]  /*6870*/  UIADD3 UR11, UR9, 0x340, URZ ;  /* 0x00000340090b7890 */ /* 0x000fe2000fffe03f */
[----:B------:R-:W-:-:S03]  /*6880*/  UMOV UR21, UR17 ;  /* 0x0000001100157c82 */ /* 0x000fc60008000000 */
[----:B------:R-:W-:Y:S01]  /*6890*/  UMOV UR20, UR16 ;  /* 0x0000001000147c82 */ /* 0x000fe20008000000 */
[----:B------:R-:W-:Y:S01]  /*68a0*/  UMOV UR24, UR16 ;  /* 0x0000001000187c82 */ /* 0x000fe20008000000 */
[----:B------:R-:W-:Y:S01]  /*68b0*/  UMOV UR25, UR17 ;  /* 0x0000001100197c82 */ /* 0x000fe20008000000 */
[----:B------:R-:W-:Y:S02]  /*68c0*/  WARPGROUP.DEPBAR.LE gsb0, 0x0 ;  /* 0x00008000000079c5 */ /* 0x000fe40000010000 */
[----:B------:R-:W-:-:S06]  /*68d0*/  WARPGROUP.ARRIVE ;  /* 0x00000000000079c5 */ /* 0x000fcc0000000000 */
[----:B------:R-:W-:Y:S03]  /*68e0*/  HGMMA.64x16x16.F32 R64, gdesc[UR16].tnspA.tnspB, R64, gsb0 ;  /* 0x60200000104079f0 */ /* 0x000fe60008000840 */
[----:B------:R-:W-:Y:S02]  /*68f0*/  WARPGROUP.DEPBAR.LE gsb0, 0x0 ;  /* 0x00008000000079c5 */ /* 0x000fe40000010000 */
[----:B------:R-:W-:-:S06]  /*6900*/  WARPGROUP.ARRIVE ;  /* 0x00000000000079c5 */ /* 0x000fcc0000000000 */
[----:B------:R-:W-:Y:S03]  /*6910*/  HGMMA.64x16x16.F32 R48, gdesc[UR20].tnspA.tnspB, R48, gsb0 ;  /* 0x60200000143079f0 */ /* 0x000fe60008000830 */
        /* <DEDUP_REMOVED lines=9> */
[----:B------:R-:W-:Y:S01]  /*69b0*/  UIADD3 UR11, UR9, 0x440, URZ ;  /* 0x00000440090b7890 */ /* 0x000fe2000fffe03f */
[----:B------:R-:W-:Y:S02]  /*69c0*/  WARPGROUP.DEPBAR.LE gsb0, 0x0 ;  /* 0x00008000000079c5 */ /* 0x000fe40000010000 */
[----:B------:R-:W-:-:S06]  /*69d0*/  WARPGROUP.ARRIVE ;  /* 0x00000000000079c5 */ /* 0x000fcc0000000000 */
[----:B------:R-:W-:Y:S01]  /*69e0*/  HGMMA.64x16x16.F32 R24, gdesc[UR24].tnspA.tnspB, R24, gsb0 ;  /* 0x60200000181879f0 */ /* 0x000fe20008000818 */
[----:B------:R-:W-:Y:S02]  /*69f0*/  UMOV UR27, 0xc0000010 ;  /* 0xc0000010001b7882 */ /* 0x000fe40000000000 */
[----:B------:R-:W-:Y:S02]  /*6a00*/  WARPGROUP.DEPBAR.LE gsb0, 0x0 ;  /* 0x00008000000079c5 */ /* 0x000fe40000010000 */
[----:B------:R-:W-:-:S06]  /*6a10*/  WARPGROUP.ARRIVE ;  /* 0x00000000000079c5 */ /* 0x000fcc0000000000 */
[----:B------:R-:W-:Y:S01]  /*6a20*/  HGMMA.64x16x16.F32 R40, gdesc[UR20].tnspA.tnspB, R40, gsb0 ;  /* 0x60200000142879f0 */ /* 0x000fe20008000828 */
[----:B------:R-:W-:Y:S02]  /*6a30*/  UMOV UR23, 0xc0000010 ;  /* 0xc000001000177882 */ /* 0x000fe40000000000 */
[----:B------:R-:W-:Y:S02]  /*6a40*/  WARPGROUP.DEPBAR.LE gsb0, 0x0 ;  /* 0x00008000000079c5 */ /* 0x000fe40000010000 */
[----:B------:R-:W-:-:S06]  /*6a50*/  WARPGROUP.ARRIVE ;  /* 0x00000000000079c5 */ /* 0x000fcc0000000000 */
[----:B------:R-:W-:Y:S01]  /*6a60*/  HGMMA.64x16x16.F32 R56, gdesc[UR16].tnspA.tnspB, R56, gsb0 ;  /* 0x60200000103879f0 */ /* 0x000fe20008000838 */
[----:B------:R-:W-:Y:S02]  /*6a70*/  UIMAD UR18, UR15, 0x180, UR10 ;  /* 0x000001800f1278a4 */ /* 0x000fe4000f8e020a */
[----:B------:R-:W-:Y:S01]  /*6a80*/  UIADD3 UR16, UR9, 0x400, URZ ;  /* 0x0000040009107890 */ /* 0x000fe2000fffe03f */
[----:B------:R-:W-:Y:S01]  /*6a90*/  UMOV UR19, 0xc0000010 ;  /* 0xc000001000137882 */ /* 0x000fe20000000000 */
[----:B------:R-:W-:Y:S01]  /*6aa0*/  UMOV UR17, 0x8 ;  /* 0x0000000800117882 */ /* 0x000fe20000000000 */
[----:B------:R-:W-:Y:S01]  /*6ab0*/  UIMAD UR10, UR15, 0x180, UR28 ;  /* 0x000001800f0a78a4 */ /* 0x000fe2000f8e021c */
[----:B------:R-:W-:-:S03]  /*6ac0*/  UMOV UR21, UR17 ;  /* 0x0000001100157c82 */ /* 0x000fc60008000000 */
[----:B------:R-:W-:Y:S01]  /*6ad0*/  UMOV UR20, UR16 ;  /* 0x0000001000147c82 */ /* 0x000fe20008000000 */
[----:B------:R-:W-:Y:S01]  /*6ae0*/  UIADD3 UR26, UR10, 0x80, URZ ;  /* 0x000000800a1a7890 */ /* 0x000fe2000fffe03f */
        /* <DEDUP_REMOVED lines=115> */
[----:B------:R-:W-:Y:S01]  /*7220*/  UIADD3 UR10, UR4, 0x100, URZ ;  /* 0x00000100040a7890 */ /* 0x000fe2000fffe03f */
        /* <DEDUP_REMOVED lines=172> */
[----:B------:R-:W-:-:S04]  /*7cf0*/  USHF.L.U32 UR4, UR37, 0x1, URZ ;  /* 0x0000000125047899 */ /* 0x000fc8000800063f */
[----:B------:R-:W-:-:S04]  /*7d00*/  ULOP3.LUT UR29, UR4, 0xfffffffe, UR29, 0xe2, !UPT ;  /* 0xfffffffe041d7892 */ /* 0x000fc8000f8ee21d */
[----:B------:R-:W-:Y:S01]  /*7d10*/  ULEA UR8, UR29, UR8, 0x3 ;  /* 0x000000081d087291 */ /* 0x000fe2000f8e183f */
[----:B------:R-:W-:Y:S02]  /*7d20*/  WARPGROUP.DEPBAR.LE gsb0, 0x0 ;  /* 0x00008000000079c5 */ /* 0x000fe40000010000 */
[----:B------:R-:W-:-:S06]  /*7d30*/  WARPGROUP.ARRIVE ;  /* 0x00000000000079c5 */ /* 0x000fcc0000000000 */
[----:B------:R-:W-:Y:S03]  /*7d40*/  HGMMA.64x16x16.F32 R176, gdesc[UR16].tnspB, R176, gsb0 ;  /* 0x4020000010b079f0 */ /* 0x000fe600080008b0 */
[----:B------:R-:W-:Y:S02]  /*7d50*/  WARPGROUP.DEPBAR.LE gsb0, 0x0 ;  /* 0x00008000000079c5 */ /* 0x000fe40000010000 */
[----:B------:R-:W-:Y:S01]  /*7d60*/  SYNCS.ARRIVE.TRANS64.A1T0 RZ, [UR8], RZ ;  /* 0x000000ffffff79a7 */ /* 0x000fe20008100008 */
[----:B------:R-:W-:Y:S05]  /*7d70*/  @!P1 BRA `(.L_x_33) ;  /* 0x0000000000049947 */ /* 0x000fea0003800000 */
[----:B------:R-:W-:Y:S01]  /*7d80*/  BPT.TRAP 0x1 ;  /* 0x000000040000795c */ /* 0x000fe20000300000 */
.L_x_33:
[----:B------:R-:W-:Y:S02]  /*7d90*/  LEA R105, R3, UR36, 0x3 ;  /* 0x0000002403697c11 */ /* 0x000fe4000f8e18ff */
[----:B-1----:R-:W-:-:S04]  /*7da0*/  SHF.L.U32 R4, R224, 0x1f, RZ ;  /* 0x0000001fe0047819 */ /* 0x002fc800000006ff */
[----:B------:R-:W1:Y:S02]  /*7db0*/  SYNCS.PHASECHK.TRANS64.TRYWAIT P2, [R105+URZ+0x26890], R4 ;  /* 0x02689004690075a7 */ /* 0x000e64000804017f */
[----:B-1----:R-:W-:Y:S05]  /*7dc0*/  @!P2 BRA `(.L_x_34) ;  /* 0x0000005800cca947 */ /* 0x002fea0003800000 */
.L_x_135:
[----:B------:R-:W2:Y:S01]  /*7dd0*/  S2UR UR4, SR_SWINHI ;  /* 0x00000000000479c3 */ /* 0x000ea20000002f00 */
[----:B------:R-:W-:-:S05]  /*7de0*/  IMAD R5, R3, 0x1800, RZ ;  /* 0x0000180003057824 */ /* 0x000fca00078e02ff */
[----:B------:R-:W-:Y:S02]  /*7df0*/  SHF.R.S32.HI R7, RZ, 0x1f, R5 ;  /* 0x0000001fff077819 */ /* 0x000fe40000011405 */
[----:B------:R-:W-:-:S04]  /*7e00*/  IADD3 R5, P2, R14, R5, RZ ;  /* 0x000000050e057210 */ /* 0x000fc80007f5e0ff */
[----:B------:R-:W-:Y:S01]  /*7e10*/  LEA.HI.X.SX32 R104, R14, R7, 0x1, P2 ;  /* 0x000000070e687211 */ /* 0x000fe200010f0eff */
[----:B------:R-:W-:Y:S01]  /*7e20*/  UMOV UR8, UR36 ;  /* 0x0000002400087c82 */ /* 0x000fe20008000000 */
[----:B--2---:R-:W-:Y:S01]  /*7e30*/  UMOV UR9, UR4 ;  /* 0x0000000400097c82 */ /* 0x004fe20008000000 */
[----:B------:R-:W-:-:S04]  /*7e40*/  LEA R103, P2, R5, UR8, 0x2 ;  /* 0x0000000805677c11 */ /* 0x000fc8000f8410ff */
[----:B------:R-:W-:Y:S02]  /*7e50*/  LEA.HI.X R104, R5, UR9, R104, 0x2, P2 ;  /* 0x0000000905687c11 */ /* 0x000fe400090f1468 */
[C---:B------:R-:W-:Y:S02]  /*7e60*/  IADD3 R5, P5, R103.reuse, 0x1a000, RZ ;  /* 0x0001a00067057810 */ /* 0x040fe40007fbe0ff */
[C---:B------:R-:W-:Y:S02]  /*7e70*/  IADD3 R7, P2, R103.reuse, 0x1a600, RZ ;  /* 0x0001a60067077810 */ /* 0x040fe40007f5e0ff */
[C---:B------:R-:W-:Y:S02]  /*7e80*/  IADD3 R9, P4, R103.reuse, 0x1a020, RZ ;  /* 0x0001a02067097810 */ /* 0x040fe40007f9e0ff */
[----:B------:R-:W-:Y:S02]  /*7e90*/  IADD3 R11, P3, R103, 0x1a620, RZ ;  /* 0x0001a620670b7810 */ /* 0x000fe40007f7e0ff */
[----:B-1----:R-:W-:-:S02]  /*7ea0*/  LOP3.LUT R4, R5, 0x180, RZ, 0xc0, !PT ;  /* 0x0000018005047812 */ /* 0x002fc400078ec0ff */
[----:B------:R-:W-:Y:S02]  /*7eb0*/  LOP3.LUT R6, R7, 0x180, RZ, 0xc0, !PT ;  /* 0x0000018007067812 */ /* 0x000fe400078ec0ff */
[----:B------:R-:W-:Y:S02]  /*7ec0*/  LOP3.LUT R8, R9, 0x180, RZ, 0xc0, !PT ;  /* 0x0000018009087812 */ /* 0x000fe400078ec0ff */
[----:B------:R-:W-:Y:S02]  /*7ed0*/  LOP3.LUT R10, R11, 0x180, RZ, 0xc0, !PT ;  /* 0x000001800b0a7812 */ /* 0x000fe400078ec0ff */
[----:B------:R-:W-:Y:S02]  /*7ee0*/  SHF.R.U64 R4, R4, 0x3, RZ ;  /* 0x0000000304047819 */ /* 0x000fe400000012ff */
[----:B------:R-:W-:Y:S02]  /*7ef0*/  SHF.R.U64 R6, R6, 0x3, RZ ;  /* 0x0000000306067819 */ /* 0x000fe400000012ff */
[----:B------:R-:W-:-:S02]  /*7f00*/  SHF.R.U64 R8, R8, 0x3, RZ ;  /* 0x0000000308087819 */ /* 0x000fc400000012ff */
[----:B------:R-:W-:Y:S02]  /*7f10*/  SHF.R.U64 R10, R10, 0x3, RZ ;  /* 0x000000030a0a7819 */ /* 0x000fe400000012ff */
[----:B------:R-:W-:Y:S01]  /*7f20*/  LOP3.LUT R4, R4, R5, RZ, 0x3c, !PT ;  /* 0x0000000504047212 */ /* 0x000fe200078e3cff */
[--C-:B------:R-:W-:Y:S01]  /*7f30*/  IMAD.X R5, RZ, RZ, R104.reuse, P5 ;  /* 0x000000ffff057224 */ /* 0x100fe200028e0668 */
[----:B------:R-:W-:Y:S01]  /*7f40*/  LOP3.LUT R6, R6, R7, RZ, 0x3c, !PT ;  /* 0x0000000706067212 */ /* 0x000fe200078e3cff */
[--C-:B------:R-:W-:Y:S01]  /*7f50*/  IMAD.X R7, RZ, RZ, R104.reuse, P2 ;  /* 0x000000ffff077224 */ /* 0x100fe200010e0668 */
[C---:B------:R-:W-:Y:S02]  /*7f60*/  IADD3 R23, P6, R103.reuse, 0x1d000, RZ ;  /* 0x0001d00067177810 */ /* 0x040fe40007fde0ff */
[----:B------:R-:W-:Y:S01]  /*7f70*/  LOP3.LUT R8, R8, R9, RZ, 0x3c, !PT ;  /* 0x0000000908087212 */ /* 0x000fe200078e3cff */
[--C-:B------:R-:W-:Y:S01]  /*7f80*/  IMAD.X R9, RZ, RZ, R104.reuse, P4 ;  /* 0x000000ffff097224 */ /* 0x100fe200020e0668 */
[C---:B------:R-:W-:Y:S01]  /*7f90*/  IADD3 R21, P5, R103.reuse, 0x1d600, RZ ;  /* 0x0001d60067157810 */ /* 0x040fe20007fbe0ff */
[----:B------:R1:W-:Y:S01]  /*7fa0*/  ST.E desc[UR12][R4.64], R64 ;  /* 0x0000004004007985 */ /* 0x0003e2000c10190c */
[----:B------:R-:W-:Y:S01]  /*7fb0*/  LOP3.LUT R10, R10, R11, RZ, 0x3c, !PT ;  /* 0x0000000b0a0a7212 */ /* 0x000fe200078e3cff */
[----:B------:R-:W-:Y:S01]  /*7fc0*/  IMAD.X R11, RZ, RZ, R104, P3 ;  /* 0x000000ffff0b7224 */ /* 0x000fe200018e0668 */
[C---:B------:R-:W-:Y:S01]  /*7fd0*/  IADD3 R19, P2, R103.reuse, 0x1d020, RZ ;  /* 0x0001d02067137810 */ /* 0x040fe20007f5e0ff */
[----:B------:R1:W-:Y:S01]  /*7fe0*/  ST.E desc[UR12][R4.64+0x4], R65 ;  /* 0x0000044104007985 */ /* 0x0003e2000c10190c */
[----:B------:R-:W-:-:S02]  /*7ff0*/  IADD3 R17, P4, R103, 0x1d620, RZ ;  /* 0x0001d62067117810 */ /* 0x000fc40007f9e0ff */
[----:B------:R-:W-:Y:S01]  /*8000*/  LOP3.LUT R22, R23, 0x180, RZ, 0xc0, !PT ;  /* 0x0000018017167812 */ /* 0x000fe200078ec0ff */
[----:B------:R1:W-:Y:S01]  /*8010*/  ST.E desc[UR12][R6.64], R66 ;  /* 0x0000004206007985 */ /* 0x0003e2000c10190c */
[----:B------:R-:W-:Y:S02]  /*8020*/  IADD3 R73, P3, R103, 0x1a200, RZ ;  /* 0x0001a20067497810 */ /* 0x000fe40007f7e0ff */
[----:B------:R-:W-:Y:S01]  /*8030*/  LOP3.LUT R20, R21, 0x180, RZ, 0xc0, !PT ;  /* 0x0000018015147812 */ /* 0x000fe200078ec0ff */
[----:B------:R1:W-:Y:S01]  /*8040*/  ST.E desc[UR12][R6.64+0x4], R67 ;  /* 0x0000044306007985 */ /* 0x0003e2000c10190c */
[----:B------:R-:W-:Y:S02]  /*8050*/  LOP3.LUT R18, R19, 0x180, RZ, 0xc0, !PT ;  /* 0x0000018013127812 */ /* 0x000fe400078ec0ff */
[----:B------:R-:W-:Y:S01]  /*8060*/  LOP3.LUT R16, R17, 0x180, RZ, 0xc0, !PT ;  /* 0x0000018011107812 */ /* 0x000fe200078ec0ff */
[----:B------:R1:W-:Y:S01]  /*8070*/  ST.E desc[UR12][R8.64], R68 ;  /* 0x0000004408007985 */ /* 0x0003e2000c10190c */
[----:B------:R-:W-:-:S02]  /*8080*/  SHF.R.U64 R22, R22, 0x3, RZ ;  /* 0x0000000316167819 */ /* 0x000fc400000012ff */
[----:B------:R-:W-:Y:S01]  /*8090*/  LOP3.LUT R72, R73, 0x180, RZ, 0xc0, !PT ;  /* 0x0000018049487812 */ /* 0x000fe200078ec0ff */
[----:B------:R1:W-:Y:S01]  /*80a0*/  ST.E desc[UR12][R8.64+0x4], R69 ;  /* 0x0000044508007985 */ /* 0x0003e2000c10190c */
[----:B------:R-:W-:Y:S02]  /*80b0*/  SHF.R.U64 R20, R20, 0x3, RZ ;  /* 0x0000000314147819 */ /* 0x000fe400000012ff */
[----:B------:R-:W-:Y:S01]  /*80c0*/  SHF.R.U64 R18, R18, 0x3, RZ ;  /* 0x0000000312127819 */ /* 0x000fe200000012ff */
[----:B------:R1:W-:Y:S01]  /*80d0*/  ST.E desc[UR12][R10.64], R70 ;  /* 0x000000460a007985 */ /* 0x0003e2000c10190c */
[----:B------:R-:W-:Y:S02]  /*80e0*/  SHF.R.U64 R16, R16, 0x3, RZ ;  /* 0x0000000310107819 */ /* 0x000fe400000012ff */
[----:B------:R-:W-:Y:S01]  /*80f0*/  LOP3.LUT R22, R22, R23, RZ, 0x3c, !PT ;  /* 0x0000001716167212 */ /* 0x000fe200078e3cff */
[--C-:B------:R-:W-:Y:S01]  /*8100*/  IMAD.X R23, RZ, RZ, R104.reuse, P6 ;  /* 0x000000ffff177224 */ /* 0x100fe200030e0668 */
[----:B------:R-:W-:Y:S01]  /*8110*/  SHF.R.U64 R72, R72, 0x3, RZ ;  /* 0x0000000348487819 */ /* 0x000fe200000012ff */
[----:B------:R1:W-:Y:S01]  /*8120*/  ST.E desc[UR12][R10.64+0x4], R71 ;  /* 0x000004470a007985 */ /* 0x0003e2000c10190c */
[----:B------:R-:W-:Y:S01]  /*8130*/  LOP3.LUT R20, R20, R21, RZ, 0x3c, !PT ;  /* 0x0000001514147212 */ /* 0x000fe200078e3cff */
[----:B------:R-:W-:Y:S01]  /*8140*/  IMAD.X R21, RZ, RZ, R104, P5 ;  /* 0x000000ffff157224 */ /* 0x000fe200028e0668 */
[----:B------:R-:W-:Y:S01]  /*8150*/  LOP3.LUT R18, R18, R19, RZ, 0x3c, !PT ;  /* 0x0000001312127212 */ /* 0x000fe200078e3cff */
[----:B------:R1:W-:Y:S01]  /*8160*/  ST.E desc[UR12][R22.64], R56 ;  /* 0x0000003816007985 */ /* 0x0003e2000c10190c */
[----:B------:R-:W-:-:S02]  /*8170*/  IADD3 R75, P6, R103, 0x1a800, RZ ;  /* 0x0001a800674b7810 */ /* 0x000fc40007fde0ff */
[----:B------:R-:W-:Y:S01]  /*8180*/  LOP3.LUT R16, R16, R17, RZ, 0x3c, !PT ;  /* 0x0000001110107212 */ /* 0x000fe200078e3cff */
[--C-:B------:R-:W-:Y:S01]  /*8190*/  IMAD.X R17, RZ, RZ, R104.reuse, P4 ;  /* 0x000000ffff117224 */ /* 0x100fe200020e0668 */
[C---:B------:R-:W-:Y:S01]  /*81a0*/  IADD3 R77, P5, R103.reuse, 0x1a220, RZ ;  /* 0x0001a220674d7810 */ /* 0x040fe20007fbe0ff */
[----:B------:R1:W-:Y:S01]  /*81b0*/  ST.E desc[UR12][R22.64+0x4], R57 ;  /* 0x0000043916007985 */ /* 0x0003e2000c10190c */
[----:B------:R-:W-:Y:S02]  /*81c0*/  IADD3.X R19, RZ, R104, RZ, P2, !PT ;  /* 0x00000068ff137210 */ /* 0x000fe400017fe4ff */
[C---:B------:R-:W-:Y:S01]  /*81d0*/  IADD3 R79, P2, R103.reuse, 0x1a820, RZ ;  /* 0x0001a820674f7810 */ /* 0x040fe20007f5e0ff */
[----:B------:R1:W-:Y:S01]  /*81e0*/  ST.E desc[UR12][R20.64], R58 ;  /* 0x0000003a14007985 */ /* 0x0003e2000c10190c */
[----:B------:R-:W-:Y:S01]  /*81f0*/  LOP3.LUT R72, R72, R73, RZ, 0x3c, !PT ;  /* 0x0000004948487212 */ /* 0x000fe200078e3cff */
[----:B------:R-:W-:Y:S01]  /*8200*/  IMAD.X R73, RZ, RZ, R104, P3 ;  /* 0x000000ffff497224 */ /* 0x000fe200018e0668 */
[----:B------:R-:W-:Y:S01]  /*8210*/  IADD3 R81, P4, R103, 0x1d200, RZ ;  /* 0x0001d20067517810 */ /* 0x000fe20007f9e0ff */
[----:B------:R1:W-:Y:S01]  /*8220*/  ST.E desc[UR12][R20.64+0x4], R59 ;  /* 0x0000043b14007985 */ /* 0x0003e2000c10190c */
[----:B------:R-:W-:-:S02]  /*8230*/  LOP3.LUT R74, R75, 0x180, RZ, 0xc0, !PT ;  /* 0x000001804b4a7812 */ /* 0x000fc400078ec0ff */
[----:B------:R-:W-:Y:S01]  /*8240*/  IADD3 R83, P3, R103, 0x1d800, RZ ;  /* 0x0001d80067537810 */ /* 0x000fe20007f7e0ff */
[----:B------:R1:W-:Y:S01]  /*8250*/  ST.E desc[UR12][R18.64], R60 ;  /* 0x0000003c12007985 */ /* 0x0003e2000c10190c */
[----:B------:R-:W-:Y:S02]  /*8260*/  LOP3.LUT R76, R77, 0x180, RZ, 0xc0, !PT ;  /* 0x000001804d4c7812 */ /* 0x000fe400078ec0ff */
[----:B------:R-:W-:Y:S01]  /*8270*/  LOP3.LUT R78, R79, 0x180, RZ, 0xc0, !PT ;  /* 0x000001804f4e7812 */ /* 0x000fe200078ec0ff */
[----:B------:R1:W-:Y:S01]  /*8280*/  ST.E desc[UR12][R18.64+0x4], R61 ;  /* 0x0000043d12007985 */ /* 0x0003e2000c10190c */
[----:B------:R-:W-:Y:S02]  /*8290*/  LOP3.LUT R80, R81, 0x180, RZ, 0xc0, !PT ;  /* 0x0000018051507812 */ /* 0x000fe400078ec0ff */
[----:B------:R-:W-:Y:S01]  /*82a0*/  SHF.R.U64 R74, R74, 0x3, RZ ;  /* 0x000000034a4a7819 */ /* 0x000fe200000012ff */
[----:B------:R1:W-:Y:S01]  /*82b0*/  ST.E desc[UR12][R16.64], R62 ;  /* 0x0000003e10007985 */ /* 0x0003e2000c10190c */
[----:B------:R-:W-:-:S02]  /*82c0*/  LOP3.LUT R82, R83, 0x180, RZ, 0xc0, !PT ;  /* 0x0000018053527812 */ /* 0x000fc400078ec0ff */
[----:B------:R-:W-:Y:S01]  /*82d0*/  SHF.R.U64 R76, R76, 0x3, RZ ;  /* 0x000000034c4c7819 */ /* 0x000fe200000012ff */
[----:B------:R1:W-:Y:S01]  /*82e0*/  ST.E desc[UR12][R16.64+0x4], R63 ;  /* 0x0000043f10007985 */ /* 0x0003e2000c10190c */
[----:B------:R-:W-:Y:S02]  /*82f0*/  SHF.R.U64 R78, R78, 0x3, RZ ;  /* 0x000000034e4e7819 */ /* 0x000fe400000012ff */
[----:B------:R-:W-:Y:S01]  /*8300*/  SHF.R.U64 R80, R80, 0x3, RZ ;  /* 0x0000000350507819 */ /* 0x000fe200000012ff */
[----:B------:R1:W-:Y:S01]  /*8310*/  ST.E desc[UR12][R72.64], R48 ;  /* 0x0000003048007985 */ /* 0x0003e2000c10190c */
[----:B------:R-:W-:Y:S01]  /*8320*/  LOP3.LUT R74, R74, R75, RZ, 0x3c, !PT ;  /* 0x0000004b4a4a7212 */ /* 0x000fe200078e3cff */
[--C-:B------:R-:W-:Y:S01]  /*8330*/  IMAD.X R75, RZ, RZ, R104.reuse, P6 ;  /* 0x000000ffff4b7224 */ /* 0x100fe200030e0668 */
[----:B------:R-:W-:Y:S01]  /*8340*/  SHF.R.U64 R82, R82, 0x3, RZ ;  /* 0x0000000352527819 */ /* 0x000fe200000012ff */
[----:B------:R1:W-:Y:S01]  /*8350*/  ST.E desc[UR12][R72.64+0x4], R49 ;  /* 0x0000043148007985 */ /* 0x0003e2000c10190c */
[----:B------:R-:W-:Y:S01]  /*8360*/  LOP3.LUT R76, R76, R77, RZ, 0x3c, !PT ;  /* 0x0000004d4c4c7212 */ /* 0x000fe200078e3cff */
[--C-:B------:R-:W-:Y:S01]  /*8370*/  IMAD.X R77, RZ, RZ, R104.reuse, P5 ;  /* 0x000000ffff4d7224 */ /* 0x100fe200028e0668 */
[----:B------:R-:W-:Y:S01]  /*8380*/  LOP3.LUT R78, R78, R79, RZ, 0x3c, !PT ;  /* 0x0000004f4e4e7212 */ /* 0x000fe200078e3cff */
[----:B------:R-:W-:Y:S01]  /*8390*/  IMAD.X R79, RZ, RZ, R104, P2 ;  /* 0x000000ffff4f7224 */ /* 0x000fe200010e0668 */
[C---:B------:R-:W-:Y:S01]  /*83a0*/  IADD3 R85, P6, R103.reuse, 0x1d220, RZ ;  /* 0x0001d22067557810 */ /* 0x040fe20007fde0ff */
[----:B------:R1:W-:Y:S01]  /*83b0*/  ST.E desc[UR12][R74.64], R50 ;  /* 0x000000324a007985 */ /* 0x0003e2000c10190c */
[----:B------:R-:W-:-:S02]  /*83c0*/  IADD3 R87, P5, R103, 0x1d820, RZ ;  /* 0x0001d82067577810 */ /* 0x000fc40007fbe0ff */
[----:B------:R-:W-:Y:S01]  /*83d0*/  LOP3.LUT R80, R80, R81, RZ, 0x3c, !PT ;  /* 0x0000005150507212 */ /* 0x000fe200078e3cff */
[--C-:B------:R-:W-:Y:S01]  /*83e0*/  IMAD.X R81, RZ, RZ, R104.reuse, P4 ;  /* 0x000000ffff517224 */ /* 0x100fe200020e0668 */
[----:B------:R-:W-:Y:S01]  /*83f0*/  LOP3.LUT R82, R82, R83, RZ, 0x3c, !PT ;  /* 0x0000005352527212 */ /* 0x000fe200078e3cff */
[----:B------:R-:W-:Y:S01]  /*8400*/  IMAD.X R83, RZ, RZ, R104, P3 ;  /* 0x000000ffff537224 */ /* 0x000fe200018e0668 */
[C---:B------:R-:W-:Y:S01]  /*8410*/  IADD3 R89, P2, R103.reuse, 0x1a400, RZ ;  /* 0x0001a40067597810 */ /* 0x040fe20007f5e0ff */
[----:B------:R1:W-:Y:S01]  /*8420*/  ST.E desc[UR12][R74.64+0x4], R51 ;  /* 0x000004334a007985 */ /* 0x0003e2000c10190c */
[----:B------:R-:W-:Y:S02]  /*8430*/  IADD3 R91, P4, R103, 0x1aa00, RZ ;  /* 0x0001aa00675b7810 */ /* 0x000fe40007f9e0ff */
[----:B------:R-:W-:Y:S01]  /*8440*/  LOP3.LUT R84, R85, 0x180, RZ, 0xc0, !PT ;  /* 0x0000018055547812 */ /* 0x000fe200078ec0ff */
[----:B------:R1:W-:Y:S01]  /*8450*/  ST.E desc[UR12][R76.64], R52 ;  /* 0x000000344c007985 */ /* 0x0003e2000c10190c */
[----:B------:R-:W-:-:S02]  /*8460*/  IADD3 R93, P3, R103, 0x1a420, RZ ;  /* 0x0001a420675d7810 */ /* 0x000fc40007f7e0ff */
[----:B------:R-:W-:Y:S01]  /*8470*/  LOP3.LUT R86, R87, 0x180, RZ, 0xc0, !PT ;  /* 0x0000018057567812 */ /* 0x000fe200078ec0ff */
[----:B------:R1:W-:Y:S01]  /*8480*/  ST.E desc[UR12][R76.64+0x4], R53 ;  /* 0x000004354c007985 */ /* 0x0003e2000c10190c */
[----:B------:R-:W-:Y:S02]  /*8490*/  LOP3.LUT R88, R89, 0x180, RZ, 0xc0, !PT ;  /* 0x0000018059587812 */ /* 0x000fe400078ec0ff */
[----:B------:R-:W-:Y:S01]  /*84a0*/  LOP3.LUT R90, R91, 0x180, RZ, 0xc0, !PT ;  /* 0x000001805b5a7812 */ /* 0x000fe200078ec0ff */
[----:B------:R1:W-:Y:S01]  /*84b0*/  ST.E desc[UR12][R78.64], R54 ;  /* 0x000000364e007985 */ /* 0x0003e2000c10190c */
[----:B------:R-:W-:Y:S02]  /*84c0*/  SHF.R.U64 R84, R84, 0x3, RZ ;  /* 0x0000000354547819 */ /* 0x000fe400000012ff */
[----:B------:R-:W-:Y:S01]  /*84d0*/  LOP3.LUT R92, R93, 0x180, RZ, 0xc0, !PT ;  /* 0x000001805d5c7812 */ /* 0x000fe200078ec0ff */
[----:B------:R1:W-:Y:S01]  /*84e0*/  ST.E desc[UR12][R78.64+0x4], R55 ;  /* 0x000004374e007985 */ /* 0x0003e2000c10190c */
[----:B------:R-:W-:-:S02]  /*84f0*/  SHF.R.U64 R86, R86, 0x3, RZ ;  /* 0x0000000356567819 */ /* 0x000fc400000012ff */
[----:B------:R-:W-:Y:S01]  /*8500*/  SHF.R.U64 R88, R88, 0x3, RZ ;  /* 0x0000000358587819 */ /* 0x000fe200000012ff */
[----:B------:R1:W-:Y:S01]  /*8510*/  ST.E desc[UR12][R80.64], R40 ;  /* 0x0000002850007985 */ /* 0x0003e2000c10190c */
[----:B------:R-:W-:Y:S02]  /*8520*/  SHF.R.U64 R90, R90, 0x3, RZ ;  /* 0x000000035a5a7819 */ /* 0x000fe400000012ff */
[----:B------:R-:W-:Y:S01]  /*8530*/  LOP3.LUT R84, R84, R85, RZ, 0x3c, !PT ;  /* 0x0000005554547212 */ /* 0x000fe200078e3cff */
[--C-:B------:R-:W-:Y:S01]  /*8540*/  IMAD.X R85, RZ, RZ, R104.reuse, P6 ;  /* 0x000000ffff557224 */ /* 0x100fe200030e0668 */
[----:B------:R-:W-:Y:S01]  /*8550*/  SHF.R.U64 R92, R92, 0x3, RZ ;  /* 0x000000035c5c7819 */ /* 0x000fe200000012ff */
[----:B------:R1:W-:Y:S01]  /*8560*/  ST.E desc[UR12][R80.64+0x4], R41 ;  /* 0x0000042950007985 */ /* 0x0003e2000c10190c */
[----:B------:R-:W-:Y:S02]  /*8570*/  LOP3.LUT R86, R86, R87, RZ, 0x3c, !PT ;  /* 0x0000005756567212 */ /* 0x000fe400078e3cff */
[C---:B------:R-:W-:Y:S01]  /*8580*/  IADD3 R95, P6, R103.reuse, 0x1aa20, RZ ;  /* 0x0001aa20675f7810 */ /* 0x040fe20007fde0ff */
[----:B------:R1:W-:Y:S01]  /*8590*/  ST.E desc[UR12][R82.64], R42 ;  /* 0x0000002a52007985 */ /* 0x0003e2000c10190c */
[----:B------:R-:W-:Y:S01]  /*85a0*/  LOP3.LUT R88, R88, R89, RZ, 0x3c, !PT ;  /* 0x0000005958587212 */ /* 0x000fe200078e3cff */
[--C-:B------:R-:W-:Y:S01]  /*85b0*/  IMAD.X R89, RZ, RZ, R104.reuse, P2 ;  /* 0x000000ffff597224 */ /* 0x100fe200010e0668 */
[----:B------:R-:W-:Y:S01]  /*85c0*/  IADD3.X R87, RZ, R104, RZ, P5, !PT ;  /* 0x00000068ff577210 */ /* 0x000fe20002ffe4ff */
[----:B------:R1:W-:Y:S01]  /*85d0*/  ST.E desc[UR12][R82.64+0x4], R43 ;  /* 0x0000042b52007985 */ /* 0x0003e2000c10190c */
        /* <DEDUP_REMOVED lines=29> */
[--C-:B------:R-:W-:Y:S01]  /*87b0*/  IMAD.X R97, RZ, RZ, R104.reuse, P5 ;  /* 0x000000ffff617224 */ /* 0x100fe200028e0668 */
[----:B------:R-:W-:Y:S01]  /*87c0*/  LOP3.LUT R98, R98, R99, RZ, 0x3c, !PT ;  /* 0x0000006362627212 */ /* 0x000fe200078e3cff */
[--C-:B------:R-:W-:Y:S01]  /*87d0*/  IMAD.X R99, RZ, RZ, R104.reuse, P2 ;  /* 0x000000ffff637224 */ /* 0x100fe200010e0668 */
[----:B------:R-:W-:Y:S01]  /*87e0*/  LOP3.LUT R100, R100, R101, RZ, 0x3c, !PT ;  /* 0x0000006564647212 */ /* 0x000fe200078e3cff */
[--C-:B------:R-:W-:Y:S01]  /*87f0*/  IMAD.X R101, RZ, RZ, R104.reuse, P4 ;  /* 0x000000ffff657224 */ /* 0x100fe200020e0668 */
[----:B------:R-:W-:Y:S01]  /*8800*/  LOP3.LUT R102, R102, R103, RZ, 0x3c, !PT ;  /* 0x0000006766667212 */ /* 0x000fe200078e3cff */
[----:B------:R1:W-:Y:S01]  /*8810*/  ST.E desc[UR12][R92.64], R36 ;  /* 0x000000245c007985 */ /* 0x0003e2000c10190c */
[----:B------:R-:W-:-:S03]  /*8820*/  IMAD.X R103, RZ, RZ, R104, P3 ;  /* 0x000000ffff677224 */ /* 0x000fc600018e0668 */
[----:B------:R1:W-:Y:S04]  /*8830*/  ST.E desc[UR12][R92.64+0x4], R37 ;  /* 0x000004255c007985 */ /* 0x0003e8000c10190c */
        /* <DEDUP_REMOVED lines=9> */
[----:B------:R1:W-:Y:S01]  /*88d0*/  ST.E desc[UR12][R102.64+0x4], R31 ;  /* 0x0000041f66007985 */ /* 0x0003e2000c10190c */
[----:B------:R-:W-:Y:S01]  /*88e0*/  @!PT LDS RZ, [RZ] ;  /* 0x00000000fffff984 */ /* 0x000fe20000000800 */
[----:B------:R-:W-:Y:S01]  /*88f0*/  @!PT LDS RZ, [RZ] ;  /* 0x00000000fffff984 */ /* 0x000fe20000000800 */
[----:B------:R-:W-:Y:S01]  /*8900*/  @!PT LDS RZ, [RZ] ;  /* 0x00000000fffff984 */ /* 0x000fe20000000800 */
[----:B------:R-:W-:Y:S01]  /*8910*/  @!PT LDS RZ, [RZ] ;  /* 0x00000000fffff984 */ /* 0x000fe20000000800 */
[----:B------:R2:W-:Y:S06]  /*8920*/  MEMBAR.ALL.CTA ;  /* 0x0000000000007992 */ /* 0x0005ec0000008000 */
[----:B--2---:R-:W2:Y:S01]  /*8930*/  FENCE.VIEW.ASYNC.S ;  /* 0x00000000000073c6 */ /* 0x004ea20000000000 */
[----:B------:R-:W-:Y:S05]  /*8940*/  @!P1 BRA `(.L_x_35) ;  /* 0x0000000000049947 */ /* 0x000fea0003800000 */
[----:B------:R-:W-:Y:S01]  /*8950*/  BPT.TRAP 0x1 ;  /* 0x000000040000795c */ /* 0x000fe20000300000 */
.L_x_35:
[----:B--2---:R3:W-:Y:S01]  /*8960*/  SYNCS.ARRIVE.TRANS64.A1T0 RZ, [R105+URZ+0x26880], RZ ;  /* 0x026880ff69ff79a7 */ /* 0x0047e2000810003f */
[----:B------:R-:W-:-:S04]  /*8970*/  UIADD3 UR37, UR37, 0x1, URZ ;  /* 0x0000000125257890 */ /* 0x000fc8000fffe03f */
[----:B------:R-:W-:-:S04]  /*8980*/  UISETP.NE.AND UP0, UPT, UR37, 0x2, UPT ;  /* 0x000000022500788c */ /* 0x000fc8000bf05270 */
[----:B------:R-:W-:Y:S02]  /*8990*/  USEL UR4, URZ, 0x1, UP0 ;  /* 0x000000013f047887 */ /* 0x000fe40008000000 */
[----:B------:R-:W-:-:S04]  /*89a0*/  USEL UR37, UR37, URZ, UP0 ;  /* 0x0000003f25257287 */ /* 0x000fc80008000000 */
[----:B---3--:R-:W-:-:S08]  /*89b0*/  LOP3.LUT R0, R0, UR4, RZ, 0x3c, !PT ;  /* 0x0000000400007c12 */ /* 0x008fd0000f8e3cff */
.L_x_31:
[C---:B-1----:R-:W-:Y:S02]  /*89c0*/  IADD3 R4, R3.reuse, 0x1, RZ ;  /* 0x0000000103047810 */ /* 0x042fe40007ffe0ff */
[----:B------:R-:W-:Y:S02]  /*89d0*/  ISETP.NE.AND P2, PT, R3, 0x1, PT ;  /* 0x000000010300780c */ /* 0x000fe40003f45270 */
[C---:B------:R-:W-:Y:S02]  /*89e0*/  ISETP.NE.AND P1, PT, R4.reuse, 0x2, PT ;  /* 0x000000020400780c */ /* 0x040fe40003f25270 */
[----:B------:R-:W-:Y:S02]  /*89f0*/  SEL R3, RZ, 0x1, P2 ;  /* 0x00000001ff037807 */ /* 0x000fe40001000000 */
[----:B------:R-:W-:Y:S02]  /*8a00*/  SEL R4, R4, RZ, P1 ;  /* 0x000000ff04047207 */ /* 0x000fe40000800000 */
[----:B------:R-:W-:Y:S01]  /*8a10*/  LOP3.LUT R224, R224, R3, RZ, 0x3c, !PT ;  /* 0x00000003e0e07212 */ /* 0x000fe200078e3cff */
[----:B------:R-:W-:Y:S06]  /*8a20*/  @!P0 BRA `(.L_x_36) ;  /* 0x0000000000048947 */ /* 0x000fec0003800000 */
[----:B------:R-:W-:Y:S01]  /*8a30*/  BPT.TRAP 0x1 ;  /* 0x000000040000795c */ /* 0x000fe20000300000 */
.L_x_36:
[----:B------:R-:W-:Y:S02]  /*8a40*/  UISETP.GT.U32.AND UP0, UPT, UR39, 0x1, UPT ;  /* 0x000000012700788c */ /* 0x000fe4000bf04070 */
[----:B------:R-:W-:-:S04]  /*8a50*/  ULEA UR4, UR32, UR36, 0x3 ;  /* 0x0000002420047291 */ /* 0x000fc8000f8e183f */
[----:B------:R-:W-:Y:S01]  /*8a60*/  UIADD3 UR4, UR4, 0x26820, URZ ;  /* 0x0002682004047890 */ /* 0x000fe2000fffe03f */
[----:B------:R-:W-:-:S03]  /*8a70*/  PLOP3.LUT P1, PT, PT, PT, UP0, 0x80, 0x0 ;  /* 0x000000000000781c */ /* 0x000fc60003f2f008 */
[----:B------:R-:W-:-:S09]  /*8a80*/  UPRMT UR4, URZ, 0x654, UR4 ;  /* 0x000006543f047896 */ /* 0x000fd20008000004 */
[----:B------:R-:W-:Y:S01]  /*8a90*/  SYNCS.ARRIVE.TRANS64.RED.A1T0 RZ, [UR4], RZ ;  /* 0x000000ffffff79a7 */ /* 0x000fe20008100404 */
[----:B------:R-:W-:Y:S05]  /*8aa0*/  @P1 BRA `(.L_x_37) ;  /* 0x0000000000041947 */ /* 0x000fea0003800000 */
[----:B------:R-:W-:Y:S01]  /*8ab0*/  BPT.TRAP 0x1 ;  /* 0x000000040000795c */ /* 0x000fe20000300000 */
.L_x_37:
[----:B------:R-:W-:-:S04]  /*8ac0*/  UIADD3 UR32, UR32, 0x1, URZ ;  /* 0x0000000120207890 */ /* 0x000fc8000fffe03f */
[----:B------:R-:W-:-:S04]  /*8ad0*/  UISETP.NE.AND UP0, UPT, UR32, 0x4, UPT ;  /* 0x000000042000788c */ /* 0x000fc8000bf05270 */
[----:B------:R-:W-:Y:S01]  /*8ae0*/  USEL UR32, UR32, URZ, UP0 ;  /* 0x0000003f20207287 */ /* 0x000fe20008000000 */
[----:B------:R-:W-:Y:S11]  /*8af0*/  @!P0 BRA `(.L_x_38) ;  /* 0x0000000000048947 */ /* 0x000ff60003800000 */
[----:B------:R-:W-:Y:S01]  /*8b00*/  BPT.TRAP 0x1 ;  /* 0x000000040000795c */ /* 0x000fe20000300000 */
.L_x_38:
[----:B------:R-:W-:-:S04]  /*8b10*/  ULEA UR4, UR32, UR36, 0x3 ;  /* 0x0000002420047291 */ /* 0x000fc8000f8e183f */
[----:B------:R-:W-:-:S04]  /*8b20*/  UIADD3 UR4, UR4, 0x26820, URZ ;  /* 0x0002682004047890 */ /* 0x000fc8000fffe03f */
[----:B------:R-:W-:-:S09]  /*8b30*/  UPRMT UR4, URZ, 0x654, UR4 ;  /* 0x000006543f047896 */ /* 0x000fd20008000004 */
[----:B------:R-:W-:Y:S01]  /*8b40*/  SYNCS.ARRIVE.TRANS64.RED.A1T0 RZ, [UR4], RZ ;  /* 0x000000ffffff79a7 */ /* 0x000fe20008100404 */
[----:B------:R-:W-:Y:S05]  /*8b50*/  @P1 BRA `(.L_x_39) ;  /* 0x0000000000041947 */ /* 0x000fea0003800000 */
[----:B------:R-:W-:Y:S01]  /*8b60*/  BPT.TRAP 0x1 ;  /* 0x000000040000795c */ /* 0x000fe20000300000 */
.L_x_39:
[----:B------:R-:W-:Y:S01]  /*8b70*/  UIADD3 UR4, UR7, 0x1, URZ ;  /* 0x0000000107047890 */ /* 0x000fe2000fffe03f */
[C---:B------:R-:W-:Y:S01]  /*8b80*/  ISETP.GT.AND P1, PT, R13.reuse, 0x1, PT ;  /* 0x000000010d00780c */ /* 0x040fe20003f24270 */
[----:B------:R-:W-:Y:S01]  /*8b90*/  UIADD3 UR32, UR32, 0x1, URZ ;  /* 0x0000000120207890 */ /* 0x000fe2000fffe03f */
[----:B------:R-:W-:Y:S01]  /*8ba0*/  IMAD.MOV.U32 R3, RZ, RZ, R4 ;  /* 0x000000ffff037224 */ /* 0x000fe200078e0004 */
[----:B------:R-:W-:Y:S01]  /*8bb0*/  UISETP.NE.AND UP0, UPT, UR4, 0x4, UPT ;  /* 0x000000040400788c */ /* 0x000fe2000bf05270 */
[----:B------:R-:W-:Y:S01]  /*8bc0*/  VIADD R13, R13, 0xffffffff ;  /* 0xffffffff0d0d7836 */ /* 0x000fe20000000000 */
[----:B------:R-:W-:Y:S02]  /*8bd0*/  UISETP.NE.AND UP1, UPT, UR32, 0x4, UPT ;  /* 0x000000042000788c */ /* 0x000fe4000bf25270 */
[----:B------:R-:W-:Y:S02]  /*8be0*/  USEL UR7, URZ, 0x1, UP0 ;  /* 0x000000013f077887 */ /* 0x000fe40008000000 */
[----:B------:R-:W-:-:S02]  /*8bf0*/  USEL UR32, UR32, URZ, UP1 ;  /* 0x0000003f20207287 */ /* 0x000fc40008800000 */
[----:B------:R-:W-:Y:S02]  /*8c00*/  USEL UR4, UR4, URZ, UP0 ;  /* 0x0000003f04047287 */ /* 0x000fe40008000000 */
[----:B------:R-:W-:Y:S01]  /*8c10*/  LOP3.LUT R12, R12, UR7, RZ, 0x3c, !PT ;  /* 0x000000070c0c7c12 */ /* 0x000fe2000f8e3cff */
[----:B------:R-:W-:Y:S09]  /*8c20*/  @P1 BRA `(.L_x_40) ;  /* 0xffffff8400b01947 */ /* 0x000ff2000383ffff */
.L_x_18:
[----:B------:R-:W-:Y:S05]  /*8c30*/  @!P0 BRA `(.L_x_41) ;  /* 0x0000000000048947 */ /* 0x000fea0003800000 */
[----:B-1----:R-:W-:Y:S01]  /*8c40*/  BPT.TRAP 0x1 ;  /* 0x000000040000795c */ /* 0x002fe20000300000 */
.L_x_41:
[----:B------:R-:W-:Y:S02]  /*8c50*/  UISETP.GT.U32.AND UP0, UPT, UR39, 0x1, UPT ;  /* 0x000000012700788c */ /* 0x000fe4000bf04070 */
[----:B------:R-:W-:-:S04]  /*8c60*/  UIADD3 UR4, UR34, 0x26860, URZ ;  /* 0x0002686022047890 */ /* 0x000fc8000fffe03f */
[----:B------:R-:W-:Y:S01]  /*8c70*/  PLOP3.LUT P1, PT, PT, PT, UP0, 0x80, 0x0 ;  /* 0x000000000000781c */ /* 0x000fe20003f2f008 */
[----:B------:R-:W-:-:S09]  /*8c80*/  UPRMT UR4, URZ, 0x654, UR4 ;  /* 0x000006543f047896 */ /* 0x000fd20008000004 */
[----:B------:R-:W-:Y:S03]  /*8c90*/  SYNCS.ARRIVE.TRANS64.RED.A1T0 RZ, [UR4], RZ ;  /* 0x000000ffffff79a7 */ /* 0x000fe60008100404 */
[----:B------:R-:W-:Y:S05]  /*8ca0*/  @P1 BRA `(.L_x_42) ;  /* 0x0000000000041947 */ /* 0x000fea0003800000 */
[----:B-1----:R-:W-:Y:S01]  /*8cb0*/  BPT.TRAP 0x1 ;  /* 0x000000040000795c */ /* 0x002fe20000300000 */
.L_x_42:
[----:B------:R-:W-:Y:S05]  /*8cc0*/  @!P0 BRA `(.L_x_43) ;  /* 0x0000000000048947 */ /* 0x000fea0003800000 */
[----:B-1----:R-:W-:Y:S01]  /*8cd0*/  BPT.TRAP 0x1 ;  /* 0x000000040000795c */ /* 0x002fe20000300000 */
.L_x_43:
[----:B------:R-:W-:-:S04]  /*8ce0*/  UIADD3 UR34, UR34, 0x26868, URZ ;  /* 0x0002686822227890 */ /* 0x000fc8000fffe03f */
[----:B------:R-:W-:-:S09]  /*8cf0*/  UPRMT UR34, URZ, 0x654, UR34 ;  /* 0x000006543f227896 */ /* 0x000fd20008000022 */
[----:B------:R-:W-:Y:S01]  /*8d00*/  SYNCS.ARRIVE.TRANS64.RED.A1T0 RZ, [UR34], RZ ;  /* 0x000000ffffff79a7 */ /* 0x000fe20008100422 */
[----:B------:R-:W-:Y:S05]  /*8d10*/  @P1 BRA `(.L_x_44) ;  /* 0x0000000000041947 */ /* 0x000fea0003800000 */
[----:B-1----:R-:W-:Y:S01]  /*8d20*/  BPT.TRAP 0x1 ;  /* 0x000000040000795c */ /* 0x002fe20000300000 */
.L_x_44:
[----:B------:R-:W-:-:S04]  /*8d30*/  ULOP3.LUT UR45, UR45, 0x2, URZ, 0xfc, !UPT ;  /* 0x000000022d2d7892 */ /* 0x000fc8000f8efc3f */
[----:B------:R-:W-:-:S06]  /*8d40*/  UISETP.NE.AND UP0, UPT, UR45, 0x3, UPT ;  /* 0x000000032d00788c */ /* 0x000fcc000bf05270 */
[----:B------:R-:W-:-:S13]  /*8d50*/  PLOP3.LUT P1, PT, PT, PT, UP0, 0x80, 0x0 ;  /* 0x000000000000781c */ /* 0x000fda0003f2f008 */
[----:B------:R-:W-:Y:S05]  /*8d60*/  @!P1 BRA `(.L_x_45) ;  /* 0x0000000000049947 */ /* 0x000fea0003800000 */
[----:B-1----:R-:W-:Y:S01]  /*8d70*/  BPT.TRAP 0x1 ;  /* 0x000000040000795c */ /* 0x002fe20000300000 */
.L_x_45:
[----:B------:R-:W-:Y:S02]  /*8d80*/  LEA R3, R4, UR36, 0x3 ;  /* 0x0000002404037c11 */ /* 0x000fe4000f8e18ff */
[----:B------:R-:W-:-:S04]  /*8d90*/  SHF.L.U32 R2, R224, 0x1f, RZ ;  /* 0x0000001fe0027819 */ /* 0x000fc800000006ff */
[----:B------:R-:W3:Y:S02]  /*8da0*/  SYNCS.PHASECHK.TRANS64.TRYWAIT P0, [R3+URZ+0x26890], R2 ;  /* 0x02689002030075a7 */ /* 0x000ee4000800017f */
[----:B---3--:R-:W-:Y:S05]  /*8db0*/  @!P0 BRA `(.L_x_46) ;  /* 0x0000004800e48947 */ /* 0x008fea0003800000 */
.L_x_136:
[----:B------:R-:W-:Y:S05]  /*8dc0*/  @!P1 BRA `(.L_x_47) ;  /* 0x0000000000049947 */ /* 0x000fea0003800000 */
[----:B-1----:R-:W-:Y:S01]  /*8dd0*/  BPT.TRAP 0x1 ;  /* 0x000000040000795c */ /* 0x002fe20000300000 */
.L_x_47:
[----:B------:R-:W-:-:S05]  /*8de0*/  VIADD R4, R4, 0x1 ;  /* 0x0000000104047836 */ /* 0x000fca0000000000 */
[----:B------:R-:W-:-:S04]  /*8df0*/  ISETP.NE.AND P0, PT, R4, 0x2, PT ;  /* 0x000000020400780c */ /* 0x000fc80003f05270 */
[----:B---3--:R-:W-:Y:S02]  /*8e00*/  SEL R3, RZ, 0x1, P0 ;  /* 0x00000001ff037807 */ /* 0x008fe40000000000 */
[----:B------:R-:W-:Y:S02]  /*8e10*/  SEL R4, R4, RZ, P0 ;  /* 0x000000ff04047207 */ /* 0x000fe40000000000 */
[----:B------:R-:W-:Y:S02]  /*8e20*/  LOP3.LUT R2, R224, R3, RZ, 0x3c, !PT ;  /* 0x00000003e0027212 */ /* 0x000fe400078e3cff */
[----:B------:R-:W-:Y:S02]  /*8e30*/  LEA R3, R4, UR36, 0x3 ;  /* 0x0000002404037c11 */ /* 0x000fe4000f8e18ff */
[----:B------:R-:W-:-:S04]  /*8e40*/  SHF.L.U32 R2, R2, 0x1f, RZ ;  /* 0x0000001f02027819 */ /* 0x000fc800000006ff */
[----:B------:R-:W3:Y:S02]  /*8e50*/  SYNCS.PHASECHK.TRANS64.TRYWAIT P0, [R3+URZ+0x26890], R2 ;  /* 0x02689002030075a7 */ /* 0x000ee4000800017f */
[----:B---3--:R-:W-:Y:S05]  /*8e60*/  @!P0 BRA `(.L_x_48) ;  /* 0x0000004800cc8947 */ /* 0x008fea0003800000 */
.L_x_137:
[----:B------:R-:W-:Y:S01]  /*8e70*/  ULEA UR4, UR37, UR38, 0x1 ;  /* 0x0000002625047291 */ /* 0x000fe2000f8e083f */
[----:B---3--:R-:W-:Y:S01]  /*8e80*/  SHF.L.U32 R2, R0, 0x1f, RZ ;  /* 0x0000001f00027819 */ /* 0x008fe200000006ff */
[----:B-1----:R-:W-:Y:S01]  /*8e90*/  USHF.L.U32 UR42, UR42, 0x6, URZ ;  /* 0x000000062a2a7899 */ /* 0x002fe2000800063f */
[----:B------:R-:W-:Y:S01]  /*8ea0*/  MOV R0, RZ ;  /* 0x000000ff00007202 */ /* 0x000fe20000000f00 */
[----:B------:R-:W-:-:S03]  /*8eb0*/  ULEA UR4, UR4, UR36, 0x3 ;  /* 0x0000002404047291 */ /* 0x000fc6000f8e183f */
[----:B------:R-:W-:-:S06]  /*8ec0*/  LOP3.LUT P1, RZ, R0, 0x9f, RZ, 0xc0, !PT ;  /* 0x0000009f00ff7812 */ /* 0x000fcc000782c0ff */
[----:B------:R-:W1:Y:S02]  /*8ed0*/  SYNCS.PHASECHK.TRANS64.TRYWAIT P0, [UR4+0x268a0], R2 ;  /* 0x0268a002ff0075a7 */ /* 0x000e640008000144 */
[----:B-1----:R-:W-:Y:S05]  /*8ee0*/  @!P0 BRA `(.L_x_49) ;  /* 0x0000004800c08947 */ /* 0x002fea0003800000 */
.L_x_138:
[----:B------:R-:W-:Y:S05]  /*8ef0*/  @!P1 BRA `(.L_x_50) ;  /* 0x0000000000409947 */ /* 0x000fea0003800000 */
[----:B------:R-:W-:Y:S01]  /*8f00*/  MOV R0, 0x0 ;  /* 0x0000000000007802 */ /* 0x000fe20000000f00 */
[----:B------:R-:W-:Y:S01]  /*8f10*/  ULDC.64 UR4, c[0x4][0x70] ;  /* 0x01001c0000047ab9 */ /* 0x000fe20000000a00 */
[----:B------:R-:W-:Y:S01]  /*8f20*/  ULDC.64 UR6, c[0x4][0x8] ;  /* 0x0100020000067ab9 */ /* 0x000fe20000000a00 */
[----:B------:R-:W-:Y:S01]  /*8f30*/  IMAD.U32 R4, RZ, RZ, UR4 ;  /* 0x00000004ff047e24 */ /* 0x000fe2000f8e00ff */
[----:B-1----:R1:W3:Y:S01]  /*8f40*/  LDC.64 R2, c[0x4][R0] ;  /* 0x0100000000027b82 */ /* 0x0022e20000000a00 */
[----:B--2---:R-:W-:Y:S01]  /*8f50*/  IMAD.U32 R5, RZ, RZ, UR5 ;  /* 0x00000005ff057e24 */ /* 0x004fe2000f8e00ff */
[----:B------:R-:W-:Y:S01]  /*8f60*/  ULDC.64 UR4, c[0x4][0x78] ;  /* 0x01001e0000047ab9 */ /* 0x000fe20000000a00 */
[----:B------:R-:W-:Y:S01]  /*8f70*/  MOV R10, UR6 ;  /* 0x00000006000a7c02 */ /* 0x000fe20008000f00 */
[----:B------:R-:W-:Y:S02]  /*8f80*/  IMAD.U32 R6, RZ, RZ, UR4 ;  /* 0x00000004ff067e24 */ /* 0x000fe4000f8e00ff */
[----:B------:R-:W-:-:S02]  /*8f90*/  IMAD.U32 R7, RZ, RZ, UR5 ;  /* 0x00000005ff077e24 */ /* 0x000fc4000f8e00ff */
[----:B------:R-:W-:Y:S02]  /*8fa0*/  IMAD.U32 R11, RZ, RZ, UR7 ;  /* 0x00000007ff0b7e24 */ /* 0x000fe4000f8e00ff */
[----:B------:R-:W-:Y:S02]  /*8fb0*/  IMAD.MOV.U32 R8, RZ, RZ, 0x70 ;  /* 0x00000070ff087424 */ /* 0x000fe400078e00ff */
[----:B------:R-:W-:Y:S02]  /*8fc0*/  IMAD.MOV.U32 R12, RZ, RZ, 0x1 ;  /* 0x00000001ff0c7424 */ /* 0x000fe400078e00ff */
[----:B-1----:R-:W-:-:S07]  /*8fd0*/  IMAD.MOV.U32 R13, RZ, RZ, RZ ;  /* 0x000000ffff0d7224 */ /* 0x002fce00078e00ff */
[----:B------:R-:W-:-:S07]  /*8fe0*/  LEPC R20, `(.L_x_50) ;  /* 0x000000001014794e */ /* 0x000fce0000000000 */
[----:B---3--:R-:W-:Y:S05]  /*8ff0*/  CALL.ABS.NOINC R2 ;  /* 0x0000000002007343 */ /* 0x008fea0003c00000 */
.L_x_50:
[----:B------:R-:W-:Y:S02]  /*9000*/  IMAD.U32 R16, RZ, RZ, UR36 ;  /* 0x00000024ff107e24 */ /* 0x000fe4000f8e00ff */
[----:B-1----:R-:W-:-:S04]  /*9010*/  IMAD.U32 R3, RZ, RZ, UR38 ;  /* 0x00000026ff037e24 */ /* 0x002fc8000f8e00ff */
[----:B------:R-:W-:-:S05]  /*9020*/  IMAD R16, R3, 0x2200, R16 ;  /* 0x0000220003107824 */ /* 0x000fca00078e0210 */
[----:B------:R-:W-:-:S13]  /*9030*/  LOP3.LUT P0, RZ, R16, 0x90, RZ, 0xc0, !PT ;  /* 0x0000009010ff7812 */ /* 0x000fda000780c0ff */
[----:B------:R-:W-:Y:S05]  /*9040*/  @!P0 BRA `(.L_x_51) ;  /* 0x0000000000408947 */ /* 0x000fea0003800000 */
[----:B------:R-:W-:Y:S01]  /*9050*/  MOV R0, 0x0 ;  /* 0x0000000000007802 */ /* 0x000fe20000000f00 */
[----:B------:R-:W-:Y:S01]  /*9060*/  ULDC.64 UR4, c[0x4][0x70] ;  /* 0x01001c0000047ab9 */ /* 0x000fe20000000a00 */
[----:B------:R-:W-:Y:S01]  /*9070*/  ULDC.64 UR6, c[0x4][0x78] ;  /* 0x01001e0000067ab9 */ /* 0x000fe20000000a00 */
[----:B------:R-:W-:Y:S01]  /*9080*/  IMAD.U32 R4, RZ, RZ, UR4 ;  /* 0x00000004ff047e24 */ /* 0x000fe2000f8e00ff */
[----:B------:R1:W3:Y:S01]  /*9090*/  LDC.64 R2, c[0x4][R0] ;  /* 0x0100000000027b82 */ /* 0x0002e20000000a00 */
[----:B--2---:R-:W-:Y:S01]  /*90a0*/  MOV R5, UR5 ;  /* 0x0000000500057c02 */ /* 0x004fe20008000f00 */
[----:B------:R-:W-:Y:S01]  /*90b0*/  ULDC.64 UR4, c[0x4][0x10] ;  /* 0x0100040000047ab9 */ /* 0x000fe20000000a00 */
[----:B------:R-:W-:Y:S02]  /*90c0*/  IMAD.U32 R6, RZ, RZ, UR6 ;  /* 0x00000006ff067e24 */ /* 0x000fe4000f8e00ff */
        /* <DEDUP_REMOVED lines=8> */
.L_x_51:
[----:B------:R-:W1:Y:S01]  /*9150*/  S2R R6, SR_TID.X ;  /* 0x0000000000067919 */ /* 0x000e620000002100 */
[----:B------:R-:W-:Y:S02]  /*9160*/  F2FP.F16.F32.PACK_AB R192, R193, R192 ;  /* 0x000000c0c1c0723e */ /* 0x000fe400000000ff */
[----:B------:R-:W-:Y:S02]  /*9170*/  F2FP.F16.F32.PACK_AB R193, R195, R194 ;  /* 0x000000c2c3c1723e */ /* 0x000fe400000000ff */
[----:B------:R-:W-:Y:S02]  /*9180*/  F2FP.F16.F32.PACK_AB R194, R197, R196 ;  /* 0x000000c4c5c2723e */ /* 0x000fe400000000ff */
[----:B------:R-:W-:Y:S02]  /*9190*/  F2FP.F16.F32.PACK_AB R195, R199, R198 ;  /* 0x000000c6c7c3723e */ /* 0x000fe400000000ff */
[C---:B-1----:R-:W-:Y:S01]  /*91a0*/  LOP3.LUT R0, R6.reuse, 0x7f, RZ, 0xc0, !PT ;  /* 0x0000007f06007812 */ /* 0x042fe200078ec0ff */
[C---:B--2---:R-:W-:Y:S01]  /*91b0*/  IMAD.SHL.U32 R5, R6.reuse, 0x8, RZ ;  /* 0x0000000806057824 */ /* 0x044fe200078e00ff */
[----:B------:R-:W-:-:S02]  /*91c0*/  SHF.L.U32 R2, R6, 0x4, RZ ;  /* 0x0000000406027819 */ /* 0x000fc400000006ff */
[----:B------:R-:W-:Y:S01]  /*91d0*/  SHF.R.U32.HI R4, RZ, 0x1, R6 ;  /* 0x00000001ff047819 */ /* 0x000fe20000011606 */
[----:B------:R-:W-:Y:S01]  /*91e0*/  VIADD R17, R0, 0x1f ;  /* 0x0000001f00117836 */ /* 0x000fe20000000000 */
[----:B------:R-:W-:Y:S01]  /*91f0*/  LOP3.LUT R3, R2, 0x40, RZ, 0xc0, !PT ;  /* 0x0000004002037812 */ /* 0x000fe200078ec0ff */
[----:B------:R-:W-:Y:S01]  /*9200*/  IMAD.SHL.U32 R0, R6, 0x2, RZ ;  /* 0x0000000206007824 */ /* 0x000fe200078e00ff */
[----:B------:R-:W-:Y:S02]  /*9210*/  LOP3.LUT R5, R5, 0x300, RZ, 0xc0, !PT ;  /* 0x0000030005057812 */ /* 0x000fe400078ec0ff */
[----:B------:R-:W-:Y:S02]  /*9220*/  ISETP.GT.U32.AND P1, PT, R17, 0x3e, PT ;  /* 0x0000003e1100780c */ /* 0x000fe40003f24070 */
[----:B------:R-:W-:Y:S02]  /*9230*/  LOP3.LUT R3, R3, 0x8, R4, 0xf8, !PT ;  /* 0x0000000803037812 */ /* 0x000fe400078ef804 */
[----:B------:R-:W-:-:S02]  /*9240*/  LOP3.LUT R5, R5, 0x30, R2, 0xf8, !PT ;  /* 0x0000003005057812 */ /* 0x000fc400078ef802 */
[----:B------:R-:W-:Y:S02]  /*9250*/  LOP3.LUT R0, R3, 0x8, R0, 0x78, !PT ;  /* 0x0000000803007812 */ /* 0x000fe400078e7800 */
[----:B------:R-:W-:Y:S02]  /*9260*/  LOP3.LUT R5, R5, 0x80, R2, 0xf8, !PT ;  /* 0x0000008005057812 */ /* 0x000fe400078ef802 */
[----:B------:R-:W-:Y:S02]  /*9270*/  P2R R2, PR, RZ, 0x2 ;  /* 0x00000002ff027803 */ /* 0x000fe40000000000 */
[----:B------:R-:W-:Y:S01]  /*9280*/  LOP3.LUT R19, R5, R0, RZ, 0xfc, !PT ;  /* 0x0000000005137212 */ /* 0x000fe200078efcff */
[----:B------:R-:W-:Y:S06]  /*9290*/  @P1 BRA `(.L_x_52) ;  /* 0x0000000000041947 */ /* 0x000fec0003800000 */
[----:B------:R-:W-:-:S04]  /*92a0*/  DEPBAR.LE SB0, 0x1 ;  /* 0x000080400000791a */ /* 0x000fc80000000000 */
.L_x_52:
[----:B------:R-:W-:Y:S05]  /*92b0*/  WARPSYNC.ALL ;  /* 0x0000000000007948 */ /* 0x000fea0003800000 */
[----:B------:R-:W-:Y:S01]  /*92c0*/  BAR.SYNC.DEFER_BLOCKING 0x1, 0x80 ;  /* 0x0042000000007b1d */ /* 0x000fe20000010000 */
[----:B------:R-:W-:Y:S01]  /*92d0*/  IMAD R0, R19, 0x2, R16 ;  /* 0x0000000213007824 */ /* 0x000fe200078e0210 */
[----:B------:R-:W-:Y:S02]  /*92e0*/  F2FP.F16.F32.PACK_AB R184, R185, R184 ;  /* 0x000000b8b9b8723e */ /* 0x000fe400000000ff */
[----:B------:R-:W-:Y:S02]  /*92f0*/  F2FP.F16.F32.PACK_AB R176, R177, R176 ;  /* 0x000000b0b1b0723e */ /* 0x000fe400000000ff */
[----:B------:R-:W-:Y:S01]  /*9300*/  ULDC.64 UR46, c[0x0][0x198] ;  /* 0x00006600002e7ab9 */ /* 0x000fe20000000a00 */
[----:B------:R-:W-:Y:S01]  /*9310*/  BSSY B0, `(.L_x_53) ;  /* 0x0000019000007945 */ /* 0x000fe20003800000 */
[----:B------:R-:W-:-:S02]  /*9320*/  F2FP.F16.F32.PACK_AB R185, R187, R186 ;  /* 0x000000babbb9723e */ /* 0x000fc400000000ff */
[----:B------:R-:W-:Y:S02]  /*9330*/  F2FP.F16.F32.PACK_AB R177, R179, R178 ;  /* 0x000000b2b3b1723e */ /* 0x000fe400000000ff */
[----:B------:R-:W-:Y:S02]  /*9340*/  F2FP.F16.F32.PACK_AB R186, R189, R188 ;  /* 0x000000bcbdba723e */ /* 0x000fe400000000ff */
[----:B------:R-:W-:Y:S02]  /*9350*/  F2FP.F16.F32.PACK_AB R187, R191, R190 ;  /* 0x000000bebfbb723e */ /* 0x000fe400000000ff */
[----:B------:R-:W-:Y:S02]  /*9360*/  F2FP.F16.F32.PACK_AB R178, R181, R180 ;  /* 0x000000b4b5b2723e */ /* 0x000fe400000000ff */
[----:B------:R-:W-:Y:S01]  /*9370*/  F2FP.F16.F32.PACK_AB R179, R183, R182 ;  /* 0x000000b6b7b3723e */ /* 0x000fe200000000ff */
[----:B------:R1:W-:Y:S01]  /*9380*/  STSM.16.M88.4 [R0], R192 ;  /* 0x000000c000007844 */ /* 0x0003e20000000200 */
[----:B------:R-:W-:Y:S01]  /*9390*/  @!PT LDS RZ, [RZ] ;  /* 0x00000000fffff984 */ /* 0x000fe20000000800 */
[----:B------:R-:W-:Y:S01]  /*93a0*/  @!PT LDS RZ, [RZ] ;  /* 0x00000000fffff984 */ /* 0x000fe20000000800 */
[----:B------:R-:W-:Y:S01]  /*93b0*/  @!PT LDS RZ, [RZ] ;  /* 0x00000000fffff984 */ /* 0x000fe20000000800 */
[----:B------:R-:W-:Y:S01]  /*93c0*/  @!PT LDS RZ, [RZ] ;  /* 0x00000000fffff984 */ /* 0x000fe20000000800 */
[----:B------:R2:W-:Y:S06]  /*93d0*/  MEMBAR.ALL.CTA ;  /* 0x0000000000007992 */ /* 0x0005ec0000008000 */
[----:B--2---:R-:W2:Y:S02]  /*93e0*/  FENCE.VIEW.ASYNC.S ;  /* 0x00000000000073c6 */ /* 0x004ea40000000000 */
[----:B--2---:R-:W-:Y:S06]  /*93f0*/  BAR.SYNC.DEFER_BLOCKING 0x1, 0x80 ;  /* 0x0042000000007b1d */ /* 0x004fec0000010000 */
[----:B------:R-:W-:Y:S05]  /*9400*/  @P1 BRA `(.L_x_54) ;  /* 0x0000000000241947 */ /* 0x000fea0003800000 */
[----:B------:R-:W-:Y:S01]  /*9410*/  S2UR UR44, SR_CTAID.Z ;  /* 0x00000000002c79c3 */ /* 0x000fe20000002700 */
[----:B------:R-:W-:Y:S01]  /*9420*/  R2UR UR40, R16 ;  /* 0x00000000102872ca */ /* 0x000fe200000e0000 */
[----:B------:R-:W-:Y:S01]  /*9430*/  UIADD3 UR4, UP0, UR46, 0x9f0, URZ ;  /* 0x000009f02e047890 */ /* 0x000fe2000ff1e03f */
[----:B------:R-:W-:-:S03]  /*9440*/  UMOV UR41, URZ ;  /* 0x0000003f00297c82 */ /* 0x000fc60008000000 */
[----:B------:R-:W-:Y:S02]  /*9450*/  UIADD3.X UR5, URZ, UR47, URZ, UP0, !UPT ;  /* 0x0000002f3f057290 */ /* 0x000fe400087fe43f */
[----:B------:R-:W2:Y:S07]  /*9460*/  S2UR UR43, SR_CTAID.Y ;  /* 0x00000000002b79c3 */ /* 0x000eae0000002600 */
[----:B--2---:R2:W-:Y:S01]  /*9470*/  UTMASTG.4D [UR40], [UR4] ;  /* 0x00000028040073b5 */ /* 0x0045e20008018000 */
[----:B------:R0:W-:Y:S01]  /*9480*/  UTMACMDFLUSH ;  /* 0x00000000000079b7 */ /* 0x0001e20000000000 */
[----:B--2---:R-:W-:-:S04]  /*9490*/  DEPBAR.LE SB0, 0x1 ;  /* 0x000080400000791a */ /* 0x004fc80000000000 */
.L_x_54:
[----:B------:R-:W-:Y:S05]  /*94a0*/  BSYNC B0 ;  /* 0x0000000000007941 */ /* 0x000fea0003800000 */
.L_x_53:
[----:B------:R-:W-:Y:S01]  /*94b0*/  BAR.SYNC.DEFER_BLOCKING 0x1, 0x80 ;  /* 0x0042000000007b1d */ /* 0x000fe20000010000 */
[----:B------:R-:W-:-:S05]  /*94c0*/  MOV R2, RZ ;  /* 0x000000ff00027202 */ /* 0x000fca0000000f00 */
[----:B------:R-:W-:Y:S01]  /*94d0*/  BSSY B0, `(.L_x_55) ;  /* 0x0000015000007945 */ /* 0x000fe20003800000 */
[----:B------:R2:W-:Y:S01]  /*94e0*/  STSM.16.M88.4 [R0+0x800], R184 ;  /* 0x000800b800007844 */ /* 0x0005e20000000200 */
[----:B------:R-:W-:Y:S01]  /*94f0*/  @!PT LDS RZ, [RZ] ;  /* 0x00000000fffff984 */ /* 0x000fe20000000800 */
[----:B------:R-:W-:Y:S01]  /*9500*/  @!PT LDS RZ, [RZ] ;  /* 0x00000000fffff984 */ /* 0x000fe20000000800 */
[----:B------:R-:W-:Y:S01]  /*9510*/  @!PT LDS RZ, [RZ] ;  /* 0x00000000fffff984 */ /* 0x000fe20000000800 */
[----:B------:R-:W-:Y:S01]  /*9520*/  @!PT LDS RZ, [RZ] ;  /* 0x00000000fffff984 */ /* 0x000fe20000000800 */
[----:B------:R3:W-:Y:S06]  /*9530*/  MEMBAR.ALL.CTA ;  /* 0x0000000000007992 */ /* 0x0007ec0000008000 */
[----:B---3--:R-:W3:Y:S02]  /*9540*/  FENCE.VIEW.ASYNC.S ;  /* 0x00000000000073c6 */ /* 0x008ee40000000000 */
[----:B---3--:R-:W-:Y:S06]  /*9550*/  BAR.SYNC.DEFER_BLOCKING 0x1, 0x80 ;  /* 0x0042000000007b1d */ /* 0x008fec0000010000 */
[----:B------:R-:W-:Y:S05]  /*9560*/  @P1 BRA `(.L_x_56) ;  /* 0x00000000002c1947 */ /* 0x000fea0003800000 */
[----:B------:R-:W-:Y:S01]  /*9570*/  S2UR UR12, SR_CTAID.Z ;  /* 0x00000000000c79c3 */ /* 0x000fe20000002700 */
[----:B------:R-:W-:Y:S01]  /*9580*/  R2UR UR8, R16 ;  /* 0x00000000100872ca */ /* 0x000fe200000e0000 */
[----:B------:R-:W-:Y:S01]  /*9590*/  UIADD3 UR4, UP0, UR46, 0x9f0, URZ ;  /* 0x000009f02e047890 */ /* 0x000fe2000ff1e03f */
[----:B------:R-:W-:Y:S01]  /*95a0*/  UMOV UR9, 0x10 ;  /* 0x0000001000097882 */ /* 0x000fe20000000000 */
[----:B------:R-:W-:Y:S02]  /*95b0*/  UMOV UR10, UR42 ;  /* 0x0000002a000a7c82 */ /* 0x000fe40008000000 */
[----:B------:R-:W-:Y:S02]  /*95c0*/  UIADD3.X UR5, URZ, UR47, URZ, UP0, !UPT ;  /* 0x0000002f3f057290 */ /* 0x000fe400087fe43f */
[----:B------:R-:W3:Y:S06]  /*95d0*/  S2UR UR11, SR_CTAID.Y ;  /* 0x00000000000b79c3 */ /* 0x000eec0000002600 */
[----:B------:R-:W-:-:S09]  /*95e0*/  UIADD3 UR8, UR8, 0x800, URZ ;  /* 0x0000080008087890 */ /* 0x000fd2000fffe03f */
[----:B---3--:R3:W-:Y:S01]  /*95f0*/  UTMASTG.4D [UR8], [UR4] ;  /* 0x00000008040073b5 */ /* 0x0087e20008018000 */
[----:B------:R0:W-:Y:S01]  /*9600*/  UTMACMDFLUSH ;  /* 0x00000000000079b7 */ /* 0x0001e20000000000 */
[----:B---3--:R-:W-:-:S04]  /*9610*/  DEPBAR.LE SB0, 0x1 ;  /* 0x000080400000791a */ /* 0x008fc80000000000 */
.L_x_56:
[----:B------:R-:W-:Y:S05]  /*9620*/  BSYNC B0 ;  /* 0x0000000000007941 */ /* 0x000fea0003800000 */
.L_x_55:
[----:B------:R-:W-:Y:S01]  /*9630*/  BAR.SYNC.DEFER_BLOCKING 0x1, 0x80 ;  /* 0x0042000000007b1d */ /* 0x000fe20000010000 */
[----:B------:R-:W-:-:S05]  /*9640*/  LOP3.LUT P0, RZ, R2, 0x9f, RZ, 0xc0, !PT ;  /* 0x0000009f02ff7812 */ /* 0x000fca000780c0ff */
[----:B------:R-:W-:Y:S01]  /*9650*/  BSSY B0, `(.L_x_57) ;  /* 0x0000013000007945 */ /* 0x000fe20003800000 */
[----:B------:R3:W-:Y:S01]  /*9660*/  STSM.16.M88.4 [R0], R176 ;  /* 0x000000b000007844 */ /* 0x0007e20000000200 */
[----:B------:R-:W-:Y:S01]  /*9670*/  @!PT LDS RZ, [RZ] ;  /* 0x00000000fffff984 */ /* 0x000fe20000000800 */
[----:B------:R-:W-:Y:S01]  /*9680*/  @!PT LDS RZ, [RZ] ;  /* 0x00000000fffff984 */ /* 0x000fe20000000800 */
[----:B------:R-:W-:Y:S01]  /*9690*/  @!PT LDS RZ, [RZ] ;  /* 0x00000000fffff984 */ /* 0x000fe20000000800 */
[----:B------:R-:W-:Y:S01]  /*96a0*/  @!PT LDS RZ, [RZ] ;  /* 0x00000000fffff984 */ /* 0x000fe20000000800 */
[----:B------:R4:W-:Y:S06]  /*96b0*/  MEMBAR.ALL.CTA ;  /* 0x0000000000007992 */ /* 0x0009ec0000008000 */
[----:B----4-:R-:W4:Y:S02]  /*96c0*/  FENCE.VIEW.ASYNC.S ;  /* 0x00000000000073c6 */ /* 0x010f240000000000 */
[----:B----4-:R-:W-:Y:S06]  /*96d0*/  BAR.SYNC.DEFER_BLOCKING 0x1, 0x80 ;  /* 0x0042000000007b1d */ /* 0x010fec0000010000 */
[----:B------:R-:W-:Y:S05]  /*96e0*/  @P1 BRA `(.L_x_58) ;  /* 0x0000000000241947 */ /* 0x000fea0003800000 */
[----:B------:R-:W-:Y:S01]  /*96f0*/  S2UR UR12, SR_CTAID.Z ;  /* 0x00000000000c79c3 */ /* 0x000fe20000002700 */
[----:B------:R-:W-:Y:S01]  /*9700*/  R2UR UR8, R16 ;  /* 0x00000000100872ca */ /* 0x000fe200000e0000 */
[----:B------:R-:W-:Y:S01]  /*9710*/  UIADD3 UR4, UP0, UR46, 0x9f0, URZ ;  /* 0x000009f02e047890 */ /* 0x000fe2000ff1e03f */
[----:B------:R-:W-:Y:S01]  /*9720*/  UMOV UR9, 0x20 ;  /* 0x0000002000097882 */ /* 0x000fe20000000000 */
[----:B------:R-:W-:Y:S02]  /*9730*/  UMOV UR10, UR42 ;  /* 0x0000002a000a7c82 */ /* 0x000fe40008000000 */
[----:B------:R-:W-:Y:S02]  /*9740*/  UIADD3.X UR5, URZ, UR47, URZ, UP0, !UPT ;  /* 0x0000002f3f057290 */ /* 0x000fe400087fe43f */
[----:B------:R-:W4:Y:S07]  /*9750*/  S2UR UR11, SR_CTAID.Y ;  /* 0x00000000000b79c3 */ /* 0x000f2e0000002600 */
[----:B----4-:R4:W-:Y:S02]  /*9760*/  UTMASTG.4D [UR8], [UR4] ;  /* 0x00000008040073b5 */ /* 0x0109e40008018000 */
[----:B----4-:R0:W-:Y:S02]  /*9770*/  UTMACMDFLUSH ;  /* 0x00000000000079b7 */ /* 0x0101e40000000000 */
.L_x_58:
[----:B------:R-:W-:Y:S05]  /*9780*/  BSYNC B0 ;  /* 0x0000000000007941 */ /* 0x000fea0003800000 */
.L_x_57:
[----:B------:R-:W-:Y:S05]  /*9790*/  @!P0 BRA `(.L_x_59) ;  /* 0x0000000000408947 */ /* 0x000fea0003800000 */
[----:B-123--:R-:W-:Y:S01]  /*97a0*/  MOV R0, 0x0 ;  /* 0x0000000000007802 */ /* 0x00efe20000000f00 */
[----:B------:R-:W-:Y:S01]  /*97b0*/  ULDC.64 UR4, c[0x4][0x70] ;  /* 0x01001c0000047ab9 */ /* 0x000fe20000000a00 */
[----:B------:R-:W-:Y:S01]  /*97c0*/  ULDC.64 UR6, c[0x4][0x8] ;  /* 0x0100020000067ab9 */ /* 0x000fe20000000a00 */
[----:B------:R-:W-:Y:S01]  /*97d0*/  IMAD.U32 R4, RZ, RZ, UR4 ;  /* 0x00000004ff047e24 */ /* 0x000fe2000f8e00ff */
[----:B------:R1:W2:Y:S01]  /*97e0*/  LDC.64 R2, c[0x4][R0] ;  /* 0x0100000000027b82 */ /* 0x0002a20000000a00 */
[----:B------:R-:W-:Y:S01]  /*97f0*/  IMAD.U32 R5, RZ, RZ, UR5 ;  /* 0x00000005ff057e24 */ /* 0x000fe2000f8e00ff */
[----:B------:R-:W-:Y:S01]  /*9800*/  ULDC.64 UR4, c[0x4][0x78] ;  /* 0x01001e0000047ab9 */ /* 0x000fe20000000a00 */
[----:B------:R-:W-:Y:S01]  /*9810*/  IMAD.U32 R10, RZ, RZ, UR6 ;  /* 0x00000006ff0a7e24 */ /* 0x000fe2000f8e00ff */
[----:B------:R-:W-:Y:S01]  /*9820*/  MOV R7, UR5 ;  /* 0x0000000500077c02 */ /* 0x000fe20008000f00 */
[----:B------:R-:W-:Y:S02]  /*9830*/  IMAD.U32 R6, RZ, RZ, UR4 ;  /* 0x00000004ff067e24 */ /* 0x000fe4000f8e00ff */
[----:B------:R-:W-:-:S02]  /*9840*/  IMAD.U32 R11, RZ, RZ, UR7 ;  /* 0x00000007ff0b7e24 */ /* 0x000fc4000f8e00ff */
[----:B------:R-:W-:Y:S02]  /*9850*/  IMAD.MOV.U32 R8, RZ, RZ, 0x70 ;  /* 0x00000070ff087424 */ /* 0x000fe400078e00ff */
[----:B------:R-:W-:Y:S02]  /*9860*/  IMAD.MOV.U32 R12, RZ, RZ, 0x1 ;  /* 0x00000001ff0c7424 */ /* 0x000fe400078e00ff */
[----:B-1----:R-:W-:-:S07]  /*9870*/  IMAD.MOV.U32 R13, RZ, RZ, RZ ;  /* 0x000000ffff0d7224 */ /* 0x002fce00078e00ff */
[----:B------:R-:W-:-:S07]  /*9880*/  LEPC R20, `(.L_x_59) ;  /* 0x000000001014794e */ /* 0x000fce0000000000 */
[----:B--2---:R-:W-:Y:S05]  /*9890*/  CALL.ABS.NOINC R2 ;  /* 0x0000000002007343 */ /* 0x004fea0003c00000 */
.L_x_59:
[----:B------:R-:W-:-:S05]  /*98a0*/  VIADD R18, R16, 0x1100 ;  /* 0x0000110010127836 */ /* 0x000fca0000000000 */
[----:B------:R-:W-:-:S13]  /*98b0*/  LOP3.LUT P0, RZ, R18, 0x90, RZ, 0xc0, !PT ;  /* 0x0000009012ff7812 */ /* 0x000fda000780c0ff */
[----:B------:R-:W-:Y:S05]  /*98c0*/  @!P0 BRA `(.L_x_60) ;  /* 0x0000000000408947 */ /* 0x000fea0003800000 */
[----:B-123--:R-:W-:Y:S01]  /*98d0*/  MOV R0, 0x0 ;  /* 0x0000000000007802 */ /* 0x00efe20000000f00 */
[----:B------:R-:W-:Y:S01]  /*98e0*/  ULDC.64 UR4, c[0x4][0x70] ;  /* 0x01001c0000047ab9 */ /* 0x000fe20000000a00 */
[----:B------:R-:W-:Y:S01]  /*98f0*/  ULDC.64 UR6, c[0x4][0x10] ;  /* 0x0100040000067ab9 */ /* 0x000fe20000000a00 */
[----:B------:R-:W-:Y:S01]  /*9900*/  IMAD.U32 R4, RZ, RZ, UR4 ;  /* 0x00000004ff047e24 */ /* 0x000fe2000f8e00ff */
[----:B------:R1:W2:Y:S01]  /*9910*/  LDC.64 R2, c[0x4][R0] ;  /* 0x0100000000027b82 */ /* 0x0002a20000000a00 */
[----:B------:R-:W-:Y:S01]  /*9920*/  MOV R5, UR5 ;  /* 0x0000000500057c02 */ /* 0x000fe20008000f00 */
        /* <DEDUP_REMOVED lines=9> */
[----:B--2---:R-:W-:Y:S05]  /*99c0*/  CALL.ABS.NOINC R2 ;  /* 0x0000000002007343 */ /* 0x004fea0003c00000 */
.L_x_60:
[----:B------:R-:W-:Y:S02]  /*99d0*/  ISETP.GT.U32.AND P6, PT, R17, 0x3e, PT ;  /* 0x0000003e1100780c */ /* 0x000fe40003fc4070 */
[----:B------:R-:W-:Y:S02]  /*99e0*/  F2FP.F16.F32.PACK_AB R168, R169, R168 ;  /* 0x000000a8a9a8723e */ /* 0x000fe400000000ff */
[----:B------:R-:W-:Y:S02]  /*99f0*/  F2FP.F16.F32.PACK_AB R160, R161, R160 ;  /* 0x000000a0a1a0723e */ /* 0x000fe400000000ff */
[----:B------:R-:W-:Y:S02]  /*9a00*/  F2FP.F16.F32.PACK_AB R152, R153, R152 ;  /* 0x000000989998723e */ /* 0x000fe400000000ff */
[----:B------:R-:W-:Y:S02]  /*9a10*/  F2FP.F16.F32.PACK_AB R169, R171, R170 ;  /* 0x000000aaaba9723e */ /* 0x000fe400000000ff */
[----:B------:R-:W-:-:S02]  /*9a20*/  F2FP.F16.F32.PACK_AB R161, R163, R162 ;  /* 0x000000a2a3a1723e */ /* 0x000fc400000000ff */
[----:B------:R-:W-:Y:S02]  /*9a30*/  F2FP.F16.F32.PACK_AB R153, R155, R154 ;  /* 0x0000009a9b99723e */ /* 0x000fe400000000ff */
[C---:B------:R-:W-:Y:S01]  /*9a40*/  LEA R18, R19.reuse, R18, 0x1 ;  /* 0x0000001213127211 */ /* 0x040fe200078e08ff */
[----:B------:R-:W-:Y:S01]  /*9a50*/  IMAD R19, R19, 0x2, R16 ;  /* 0x0000000213137824 */ /* 0x000fe200078e0210 */
[----:B------:R-:W-:Y:S02]  /*9a60*/  F2FP.F16.F32.PACK_AB R170, R173, R172 ;  /* 0x000000acadaa723e */ /* 0x000fe400000000ff */
[----:B------:R-:W-:Y:S02]  /*9a70*/  F2FP.F16.F32.PACK_AB R171, R175, R174 ;  /* 0x000000aeafab723e */ /* 0x000fe400000000ff */
[----:B------:R-:W-:Y:S02]  /*9a80*/  F2FP.F16.F32.PACK_AB R162, R165, R164 ;  /* 0x000000a4a5a2723e */ /* 0x000fe400000000ff */
[----:B------:R-:W-:-:S02]  /*9a90*/  F2FP.F16.F32.PACK_AB R163, R167, R166 ;  /* 0x000000a6a7a3723e */ /* 0x000fc400000000ff */
[----:B------:R-:W-:Y:S02]  /*9aa0*/  F2FP.F16.F32.PACK_AB R154, R157, R156 ;  /* 0x0000009c9d9a723e */ /* 0x000fe400000000ff */
[----:B------:R-:W-:Y:S01]  /*9ab0*/  F2FP.F16.F32.PACK_AB R155, R159, R158 ;  /* 0x0000009e9f9b723e */ /* 0x000fe200000000ff */
[----:B------:R-:W-:Y:S06]  /*9ac0*/  @P6 BRA `(.L_x_61) ;  /* 0x0000000000046947 */ /* 0x000fec0003800000 */
[----:B------:R-:W-:-:S04]  /*9ad0*/  DEPBAR.LE SB0, 0x1 ;  /* 0x000080400000791a */ /* 0x000fc80000000000 */
.L_x_61:
[----:B------:R-:W-:Y:S05]  /*9ae0*/  WARPSYNC.ALL ;  /* 0x0000000000007948 */ /* 0x000fea0003800000 */
[----:B------:R-:W-:Y:S06]  /*9af0*/  BAR.SYNC.DEFER_BLOCKING 0x1, 0x80 ;  /* 0x0042000000007b1d */ /* 0x000fec0000010000 */
[----:B------:R-:W-:Y:S01]  /*9b00*/  BSSY B0, `(.L_x_62) ;  /* 0x0000015000007945 */ /* 0x000fe20003800000 */
[----:B------:R4:W-:Y:S01]  /*9b10*/  STSM.16.M88.4 [R19+0x1100], R168 ;  /* 0x001100a813007844 */ /* 0x0009e20000000200 */
[----:B------:R-:W-:Y:S01]  /*9b20*/  @!PT LDS RZ, [RZ] ;  /* 0x00000000fffff984 */ /* 0x000fe20000000800 */
[----:B------:R-:W-:Y:S01]  /*9b30*/  @!PT LDS RZ, [RZ] ;  /* 0x00000000fffff984 */ /* 0x000fe20000000800 */
[----:B------:R-:W-:Y:S01]  /*9b40*/  @!PT LDS RZ, [RZ] ;  /* 0x00000000fffff984 */ /* 0x000fe20000000800 */
[----:B------:R-:W-:Y:S01]  /*9b50*/  @!PT LDS RZ, [RZ] ;  /* 0x00000000fffff984 */ /* 0x000fe20000000800 */
[----:B------:R5:W-:Y:S06]  /*9b60*/  MEMBAR.ALL.CTA ;  /* 0x0000000000007992 */ /* 0x000bec0000008000 */
[----:B-----5:R-:W5:Y:S02]  /*9b70*/  FENCE.VIEW.ASYNC.S ;  /* 0x00000000000073c6 */ /* 0x020f640000000000 */
[----:B-----5:R-:W-:Y:S06]  /*9b80*/  BAR.SYNC.DEFER_BLOCKING 0x1, 0x80 ;  /* 0x0042000000007b1d */ /* 0x020fec0000010000 */
[----:B------:R-:W-:Y:S05]  /*9b90*/  @P6 BRA `(.L_x_63) ;  /* 0x00000000002c6947 */ /* 0x000fea0003800000 */
[----:B------:R-:W-:Y:S01]  /*9ba0*/  S2UR UR12, SR_CTAID.Z ;  /* 0x00000000000c79c3 */ /* 0x000fe20000002700 */
[----:B------:R-:W-:Y:S01]  /*9bb0*/  R2UR UR8, R16 ;  /* 0x00000000100872ca */ /* 0x000fe200000e0000 */
[----:B------:R-:W-:Y:S01]  /*9bc0*/  UIADD3 UR4, UP0, UR46, 0xcf0, URZ ;  /* 0x00000cf02e047890 */ /* 0x000fe2000ff1e03f */
[----:B------:R-:W-:Y:S01]  /*9bd0*/  UMOV UR9, URZ ;  /* 0x0000003f00097c82 */ /* 0x000fe20008000000 */
[----:B------:R-:W-:Y:S02]  /*9be0*/  UMOV UR10, UR42 ;  /* 0x0000002a000a7c82 */ /* 0x000fe40008000000 */
[----:B------:R-:W-:Y:S02]  /*9bf0*/  UIADD3.X UR5, URZ, UR47, URZ, UP0, !UPT ;  /* 0x0000002f3f057290 */ /* 0x000fe400087fe43f */
[----:B------:R-:W5:Y:S06]  /*9c00*/  S2UR UR11, SR_CTAID.Y ;  /* 0x00000000000b79c3 */ /* 0x000f6c0000002600 */
[----:B------:R-:W-:-:S09]  /*9c10*/  UIADD3 UR8, UR8, 0x1100, URZ ;  /* 0x0000110008087890 */ /* 0x000fd2000fffe03f */
[----:B-----5:R1:W-:Y:S01]  /*9c20*/  UTMASTG.4D [UR8], [UR4] ;  /* 0x00000008040073b5 */ /* 0x0203e20008018000 */
[----:B------:R0:W-:Y:S01]  /*9c30*/  UTMACMDFLUSH ;  /* 0x00000000000079b7 */ /* 0x0001e20000000000 */
[----:B-1----:R-:W-:-:S04]  /*9c40*/  DEPBAR.LE SB0, 0x1 ;  /* 0x000080400000791a */ /* 0x002fc80000000000 */
.L_x_63:
[----:B------:R-:W-:Y:S05]  /*9c50*/  BSYNC B0 ;  /* 0x0000000000007941 */ /* 0x000fea0003800000 */
.L_x_62:
        /* <DEDUP_REMOVED lines=14> */
[----:B------:R-:W-:Y:S01]  /*9d40*/  UMOV UR9, 0x10 ;  /* 0x0000001000097882 */ /* 0x000fe20000000000 */
[----:B------:R-:W-:Y:S02]  /*9d50*/  UMOV UR10, UR42 ;  /* 0x0000002a000a7c82 */ /* 0x000fe40008000000 */
[----:B------:R-:W-:Y:S02]  /*9d60*/  UIADD3.X UR5, URZ, UR47, URZ, UP0, !UPT ;  /* 0x0000002f3f057290 */ /* 0x000fe400087fe43f */
[----:B------:R-:W5:Y:S06]  /*9d70*/  S2UR UR11, SR_CTAID.Y ;  /* 0x00000000000b79c3 */ /* 0x000f6c0000002600 */
[----:B------:R-:W-:-:S09]  /*9d80*/  UIADD3 UR8, UR8, 0x1900, URZ ;  /* 0x0000190008087890 */ /* 0x000fd2000fffe03f */
[----:B-----5:R1:W-:Y:S01]  /*9d90*/  UTMASTG.4D [UR8], [UR4] ;  /* 0x00000008040073b5 */ /* 0x0203e20008018000 */
[----:B------:R0:W-:Y:S01]  /*9da0*/  UTMACMDFLUSH ;  /* 0x00000000000079b7 */ /* 0x0001e20000000000 */
[----:B-1----:R-:W-:-:S04]  /*9db0*/  DEPBAR.LE SB0, 0x1 ;  /* 0x000080400000791a */ /* 0x002fc80000000000 */
.L_x_65:
[----:B------:R-:W-:Y:S05]  /*9dc0*/  BSYNC B0 ;  /* 0x0000000000007941 */ /* 0x000fea0003800000 */
.L_x_64:
[----:B------:R-:W-:Y:S06]  /*9dd0*/  BAR.SYNC.DEFER_BLOCKING 0x1, 0x80 ;  /* 0x0042000000007b1d */ /* 0x000fec0000010000 */
[----:B------:R-:W-:Y:S01]  /*9de0*/  BSSY B0, `(.L_x_66) ;  /* 0x0000014000007945 */ /* 0x000fe20003800000 */
[----:B------:R1:W-:Y:S01]  /*9df0*/  STSM.16.M88.4 [R18], R152 ;  /* 0x0000009812007844 */ /* 0x0003e20000000200 */
        /* <DEDUP_REMOVED lines=16> */
[----:B-----5:R1:W-:Y:S02]  /*9f00*/  UTMASTG.4D [UR8], [UR4] ;  /* 0x00000008040073b5 */ /* 0x0203e40008018000 */
[----:B-1----:R0:W-:Y:S02]  /*9f10*/  UTMACMDFLUSH ;  /* 0x00000000000079b7 */ /* 0x0021e40000000000 */
.L_x_67:
[----:B------:R-:W-:Y:S05]  /*9f20*/  BSYNC B0 ;  /* 0x0000000000007941 */ /* 0x000fea0003800000 */
.L_x_66:
[----:B------:R-:W-:Y:S01]  /*9f30*/  ULOP3.LUT UR38, UR38, 0x1, URZ, 0xc, !UPT ;  /* 0x0000000126267892 */ /* 0x000fe2000f8e0c3f */
[----:B------:R-:W-:-:S04]  /*9f40*/  DEPBAR.LE SB0, 0x0 ;  /* 0x000080000000791a */ /* 0x000fc80000000000 */
[----:B------:R-:W-:Y:S01]  /*9f50*/  ULEA UR37, UR37, UR38, 0x1 ;  /* 0x0000002625257291 */ /* 0x000fe2000f8e083f */
[----:B------:R-:W-:-:S04]  /*9f60*/  DEPBAR.LE SB0, 0x0 ;  /* 0x000080000000791a */ /* 0x000fc80000000000 */
[----:B------:R-:W-:-:S09]  /*9f70*/  ULEA UR37, UR37, UR36, 0x3 ;  /* 0x0000002425257291 */ /* 0x000fd2000f8e183f */
[----:B------:R-:W-:Y:S01]  /*9f80*/  SYNCS.ARRIVE.TRANS64.A1T0 RZ, [UR37+0x268a0], RZ ;  /* 0x0268a0ffffff79a7 */ /* 0x000fe20008100025 */
[----:B------:R-:W-:Y:S05]  /*9f90*/  EXIT ;  /* 0x000000000000794d */ /* 0x000fea0003800000 */
.L_x_6:
[----:B------:R-:W-:-:S08]  /*9fa0*/  NOP ;  /* 0x0000000000007918 */ /* 0x000fd00000000000 */
[----:B------:R-:W1:-:S00]  /*9fb0*/  USETMAXREG.DEALLOC.CTAPOOL 0x18 ;  /* 0x00000018000079c8 */ /* 0x000e4000080e0500 */
[----:B------:R-:W-:-:S13]  /*9fc0*/  PLOP3.LUT P0, PT, PT, PT, UP0, 0x80, 0x0 ;  /* 0x000000000000781c */ /* 0x000fda0003f0f008 */
[----:B-1----:R-:W-:Y:S05]  /*9fd0*/  @!P0 BRA `(.L_x_68) ;  /* 0x0000001400808947 */ /* 0x002fea0003800000 */
[----:B------:R-:W-:-:S13]  /*9fe0*/  ISETP.NE.AND P0, PT, RZ, UR4, PT ;  /* 0x00000004ff007c0c */ /* 0x000fda000bf05270 */
[----:B------:R-:W-:Y:S05]  /*9ff0*/  @P0 EXIT ;  /* 0x000000000000094d */ /* 0x000fea0003800000 */
[----:B------:R-:W1:Y:S01]  /*a000*/  LDC R0, c[0x0][0x288] ;  /* 0x0000a200ff007b82 */ /* 0x000e620000000800 */
[----:B------:R-:W-:Y:S01]  /*a010*/  ELECT P0, URZ, PT ;  /* 0x00000000003f782f */ /* 0x000fe20003800000 */
[----:B------:R-:W-:-:S06]  /*a020*/  UMOV UR14, URZ ;  /* 0x0000003f000e7c82 */ /* 0x000fcc0008000000 */
[----:B------:R-:W2:Y:S01]  /*a030*/  S2UR UR15, SR_CgaCtaId ;  /* 0x00000000000f79c3 */ /* 0x000ea20000008800 */
[----:B-1----:R-:W-:-:S13]  /*a040*/  ISETP.GE.AND P1, PT, R0, 0x1, PT ;  /* 0x000000010000780c */ /* 0x002fda0003f26270 */
[----:B--2---:R-:W-:Y:S05]  /*a050*/  @!P1 BRA `(.L_x_69) ;  /* 0x0000001400209947 */ /* 0x004fea0003800000 */
[----:B------:R-:W1:Y:S01]  /*a060*/  S2UR UR59, SR_CTAID.Y ;  /* 0x00000000003b79c3 */ /* 0x000e620000002600 */
[----:B------:R-:W-:Y:S01]  /*a070*/  VIADD R0, R0, 0x7f ;  /* 0x0000007f00007836 */ /* 0x000fe20000000000 */
[----:B------:R-:W-:Y:S01]  /*a080*/  UMOV UR4, 0x78 ;  /* 0x0000007800047882 */ /* 0x000fe20000000000 */
[----:B------:R-:W-:Y:S01]  /*a090*/  IMAD.MOV.U32 R2, RZ, RZ, 0x1 ;  /* 0x00000001ff027424 */ /* 0x000fe200078e00ff */
[----:B------:R-:W-:Y:S01]  /*a0a0*/  ULOP3.LUT UR21, UR45, 0x1, URZ, 0xfc, !UPT ;  /* 0x000000012d157892 */ /* 0x000fe2000f8efc3f */
[----:B------:R-:W-:Y:S01]  /*a0b0*/  IMAD.MOV.U32 R4, RZ, RZ, RZ ;  /* 0x000000ffff047224 */ /* 0x000fe200078e00ff */
[----:B------:R-:W-:Y:S01]  /*a0c0*/  SHF.R.S32.HI R3, RZ, 0x1f, R0 ;  /* 0x0000001fff037819 */ /* 0x000fe20000011400 */
[----:B------:R-:W-:Y:S01]  /*a0d0*/  IMAD.U32 R5, RZ, RZ, UR4 ;  /* 0x00000004ff057e24 */ /* 0x000fe2000f8e00ff */
[----:B------:R-:W2:Y:S01]  /*a0e0*/  S2UR UR60, SR_CTAID.Z ;  /* 0x00000000003c79c3 */ /* 0x000ea20000002700 */
[----:B------:R-:W-:Y:S01]  /*a0f0*/  ULDC.64 UR22, c[0x0][0x198] ;  /* 0x0000660000167ab9 */ /* 0x000fe20000000a00 */
[----:B------:R-:W-:Y:S01]  /*a100*/  LEA.HI R0, R3, R0, RZ, 0x7 ;  /* 0x0000000003007211 */ /* 0x000fe200078f38ff */
[----:B------:R-:W-:Y:S01]  /*a110*/  UMOV UR14, URZ ;  /* 0x0000003f000e7c82 */ /* 0x000fe20008000000 */
[----:B------:R-:W-:Y:S01]  /*a120*/  UMOV UR13, URZ ;  /* 0x0000003f000d7c82 */ /* 0x000fe20008000000 */
[----:B------:R-:W-:Y:S01]  /*a130*/  UMOV UR58, URZ ;  /* 0x0000003f003a7c82 */ /* 0x000fe20008000000 */
[----:B------:R-:W-:-:S07]  /*a140*/  LEA.HI.SX32 R0, R0, 0x1, 0x19 ;  /* 0x0000000100007811 */ /* 0x000fce00078fcaff */
.L_x_78:
[----:B------:R-:W-:-:S06]  /*a150*/  UISETP.NE.AND UP0, UPT, UR21, 0x3, UPT ;  /* 0x000000031500788c */ /* 0x000fcc000bf05270 */
[----:B------:R-:W-:-:S13]  /*a160*/  PLOP3.LUT P3, PT, PT, PT, UP0, 0x80, 0x0 ;  /* 0x000000000000781c */ /* 0x000fda0003f6f008 */
[----:B------:R-:W-:Y:S05]  /*a170*/  @!P3 BRA `(.L_x_70) ;  /* 0x000000000004b947 */ /* 0x000fea0003800000 */
[----:B-12---:R-:W-:Y:S01]  /*a180*/  BPT.TRAP 0x1 ;  /* 0x000000040000795c */ /* 0x006fe20000300000 */
.L_x_70:
[----:B------:R-:W3:Y:S01]  /*a190*/  S2UR UR15, SR_CgaCtaId ;  /* 0x00000000000f79c3 */ /* 0x000ee20000008800 */
[----:B------:R-:W-:Y:S01]  /*a1a0*/  UMOV UR7, 0x400 ;  /* 0x0000040000077882 */ /* 0x000fe20000000000 */
[----:B------:R-:W-:Y:S02]  /*a1b0*/  SHF.L.U32 R3, R4, 0x1f, RZ ;  /* 0x0000001f04037819 */ /* 0x000fe400000006ff */
[----:B------:R-:W-:Y:S01]  /*a1c0*/  LOP3.LUT P2, RZ, R2, 0xff, RZ, 0xc0, !PT ;  /* 0x000000ff02ff7812 */ /* 0x000fe2000784c0ff */
[----:B---3--:R-:W-:-:S04]  /*a1d0*/  ULEA UR7, UR15, UR7, 0x18 ;  /* 0x000000070f077291 */ /* 0x008fc8000f8ec03f */
[----:B------:R-:W-:-:S09]  /*a1e0*/  ULEA UR4, UR13, UR7, 0x3 ;  /* 0x000000070d047291 */ /* 0x000fd2000f8e183f */
[----:B------:R-:W3:Y:S02]  /*a1f0*/  SYNCS.PHASECHK.TRANS64.TRYWAIT P1, [UR4+0x26880], R3 ;  /* 0x02688003ff0075a7 */ /* 0x000ee40008020144 */
[----:B---3--:R-:W-:Y:S05]  /*a200*/  @!P1 BRA `(.L_x_71) ;  /* 0x0000003800109947 */ /* 0x008fea0003800000 */
.L_x_139:
[----:B------:R-:W-:Y:S04]  /*a210*/  BSSY B0, `(.L_x_72) ;  /* 0x0000003000007945 */ /* 0x000fe80003800000 */
[----:B------:R-:W-:Y:S05]  /*a220*/  @!P0 BRA `(.L_x_73) ;  /* 0x0000000000048947 */ /* 0x000fea0003800000 */
[----:B------:R-:W-:-:S04]  /*a230*/  DEPBAR.LE SB0, 0x1 ;  /* 0x000080400000791a */ /* 0x000fc80000000000 */
.L_x_73:
[----:B-12---:R-:W-:Y:S05]  /*a240*/  BSYNC B0 ;  /* 0x0000000000007941 */ /* 0x006fea0003800000 */
.L_x_72:
[----:B------:R-:W-:Y:S05]  /*a250*/  @P2 BRA `(.L_x_74) ;  /* 0x0000000000242947 */ /* 0x000fea0003800000 */
[----:B------:R-:W-:Y:S05]  /*a260*/  @!P3 BRA `(.L_x_75) ;  /* 0x000000000004b947 */ /* 0x000fea0003800000 */
[----:B------:R-:W-:Y:S01]  /*a270*/  BPT.TRAP 0x1 ;  /* 0x000000040000795c */ /* 0x000fe20000300000 */
.L_x_75:
[----:B------:R-:W-:Y:S02]  /*a280*/  ULEA UR4, UR14, UR7, 0x3 ;  /* 0x000000070e047291 */ /* 0x000fe4000f8e183f */
[----:B------:R-:W-:Y:S02]  /*a290*/  UIADD3 UR14, UR14, 0x1, URZ ;  /* 0x000000010e0e7890 */ /* 0x000fe4000fffe03f */
[----:B------:R-:W-:Y:S02]  /*a2a0*/  UIADD3 UR4, UR4, 0x26890, URZ ;  /* 0x0002689004047890 */ /* 0x000fe4000fffe03f */
[----:B------:R-:W-:Y:S02]  /*a2b0*/  UISETP.NE.AND UP0, UPT, UR14, 0x2, UPT ;  /* 0x000000020e00788c */ /* 0x000fe4000bf05270 */
[----:B------:R-:W-:Y:S02]  /*a2c0*/  UPRMT UR4, UR15, 0x654, UR4 ;  /* 0x000006540f047896 */ /* 0x000fe40008000004 */
[----:B------:R-:W-:-:S07]  /*a2d0*/  USEL UR14, UR14, URZ, UP0 ;  /* 0x0000003f0e0e7287 */ /* 0x000fce0008000000 */
[----:B------:R-:W-:Y:S05]  /*a2e0*/  SYNCS.ARRIVE.TRANS64.RED.A1T0 RZ, [UR4], RZ ;  /* 0x000000ffffff79a7 */ /* 0x000fea0008100404 */
.L_x_74:
[----:B------:R-:W-:Y:S04]  /*a2f0*/  BSSY B0, `(.L_x_76) ;  /* 0x0000111000007945 */ /* 0x000fe80003800000 */
[----:B------:R-:W-:Y:S05]  /*a300*/  @!P0 BRA `(.L_x_77) ;  /* 0x00000010003c8947 */ /* 0x000fea0003800000 */
[----:B------:R-:W-:Y:S01]  /*a310*/  UIADD3 UR26, UR58, 0x18, URZ ;  /* 0x000000183a1a7890 */ /* 0x000fe2000fffe03f */
[----:B------:R-:W-:Y:S01]  /*a320*/  R2UR UR8, R5 ;  /* 0x00000000050872ca */ /* 0x000fe200000e0000 */
[----:B------:R-:W-:Y:S01]  /*a330*/  UIADD3 UR4, UP0, UR22, 0x6f0, URZ ;  /* 0x000006f016047890 */ /* 0x000fe2000ff1e03f */
[----:B------:R-:W-:Y:S01]  /*a340*/  MOV R6, UR45 ;  /* 0x0000002d00067c02 */ /* 0x000fe20008000f00 */
[----:B------:R-:W-:Y:S01]  /*a350*/  UIMAD UR6, UR13, 0x6000, UR7 ;  /* 0x000060000d0678a4 */ /* 0x000fe2000f8e0207 */
[----:B------:R-:W-:Y:S01]  /*a360*/  MOV R10, UR23 ;  /* 0x00000017000a7c02 */ /* 0x000fe20008000f00 */
[----:B------:R-:W-:Y:S01]  /*a370*/  UIADD3.X UR5, URZ, UR23, URZ, UP0, !UPT ;  /* 0x000000173f057290 */ /* 0x000fe200087fe43f */
[----:B------:R-:W-:Y:S01]  /*a380*/  MOV R8, UR26 ;  /* 0x0000001a00087c02 */ /* 0x000fe20008000f00 */
[----:B------:R-:W-:Y:S01]  /*a390*/  UIADD3 UR56, UR6, 0x1a000, URZ ;  /* 0x0001a00006387890 */ /* 0x000fe2000fffe03f */
[----:B------:R-:W-:Y:S01]  /*a3a0*/  R2UR UR45, R6 ;  /* 0x00000000062d72ca */ /* 0x000fe200000e0000 */
[----:B------:R-:W-:Y:S01]  /*a3b0*/  UIADD3 UR26, UR58, 0x8, URZ ;  /* 0x000000083a1a7890 */ /* 0x000fe2000fffe03f */
[----:B------:R-:W-:Y:S01]  /*a3c0*/  MOV R11, UR22 ;  /* 0x00000016000b7c02 */ /* 0x000fe20008000f00 */
[----:B------:R-:W-:Y:S01]  /*a3d0*/  UIADD3 UR24, UR6, 0x1a600, URZ ;  /* 0x0001a60006187890 */ /* 0x000fe2000fffe03f */
[----:B------:R-:W-:Y:S01]  /*a3e0*/  MOV R12, UR21 ;  /* 0x00000015000c7c02 */ /* 0x000fe20008000f00 */
[----:B------:R-:W-:Y:S01]  /*a3f0*/  UMOV UR57, URZ ;  /* 0x0000003f00397c82 */ /* 0x000fe20008000000 */
[----:B------:R-:W-:Y:S01]  /*a400*/  UMOV UR27, UR59 ;  /* 0x0000003b001b7c82 */ /* 0x000fe20008000000 */
[----:B------:R-:W-:Y:S01]  /*a410*/  UMOV UR28, UR60 ;  /* 0x0000003c001c7c82 */ /* 0x000fe20008000000 */
[----:B------:R-:W-:Y:S01]  /*a420*/  UMOV UR25, UR57 ;  /* 0x0000003900197c82 */ /* 0x000fe20008000000 */
[----:B------:R-:W-:Y:S01]  /*a430*/  UTMAREDG.4D.ADD [UR56], [UR4] ;  /* 0x00000038040073b6 */ /* 0x000fe20008018000 */
[----:B------:R-:W-:Y:S01]  /*a440*/  UMOV UR10, UR26 ;  /* 0x0000001a000a7c82 */ /* 0x000fe20008000000 */
[----:B------:R-:W-:Y:S01]  /*a450*/  UIADD3 UR34, UR58, 0x10, URZ ;  /* 0x000000103a227890 */ /* 0x000fe2000fffe03f */
[----:B---3--:R-:W-:Y:S01]  /*a460*/  MOV R3, UR28 ;  /* 0x0000001c00037c02 */ /* 0x008fe20008000f00 */
[----:B------:R-:W-:Y:S01]  /*a470*/  UIADD3 UR32, UR6, 0x1ac00, URZ ;  /* 0x0001ac0006207890 */ /* 0x000fe2000fffe03f */
[----:B------:R-:W-:Y:S01]  /*a480*/  MOV R7, UR27 ;  /* 0x0000001b00077c02 */ /* 0x000fe20008000f00 */
[----:B------:R-:W-:Y:S01]  /*a490*/  UMOV UR35, UR59 ;  /* 0x0000003b00237c82 */ /* 0x000fe20008000000 */
[----:B------:R-:W-:Y:S01]  /*a4a0*/  UMOV UR36, UR60 ;  /* 0x0000003c00247c82 */ /* 0x000fe20008000000 */
[----:B------:R1:W-:Y:S01]  /*a4b0*/  UTMAREDG.4D.ADD [UR24], [UR4] ;  /* 0x00000018040073b6 */ /* 0x0003e20008018000 */
[----:B------:R-:W-:Y:S01]  /*a4c0*/  UMOV UR33, UR57 ;  /* 0x0000003900217c82 */ /* 0x000fe20008000000 */
[----:B------:R-:W-:Y:S01]  /*a4d0*/  UMOV UR18, UR34 ;  /* 0x0000002200127c82 */ /* 0x000fe20008000000 */
[----:B------:R-:W-:Y:S01]  /*a4e0*/  UIADD3 UR50, UR58, 0x28, URZ ;  /* 0x000000283a327890 */ /* 0x000fe2000fffe03f */
[----:B------:R-:W-:Y:S01]  /*a4f0*/  MOV R14, UR18 ;  /* 0x00000012000e7c02 */ /* 0x000fe20008000f00 */
[----:B------:R-:W-:Y:S01]  /*a500*/  UIADD3 UR48, UR6, 0x1be00, URZ ;  /* 0x0001be0006307890 */ /* 0x000fe2000fffe03f */
[----:B------:R-:W-:Y:S01]  /*a510*/  MOV R6, UR45 ;  /* 0x0000002d00067c02 */ /* 0x000fe20008000f00 */
[----:B------:R-:W-:Y:S01]  /*a520*/  UIADD3 UR9, UR8, -0x10, URZ ;  /* 0xfffffff008097890 */ /* 0x000fe2000fffe03f */
[----:B------:R2:W-:Y:S01]  /*a530*/  UTMAREDG.4D.ADD [UR32], [UR4] ;  /* 0x00000020040073b6 */ /* 0x0005e20008018000 */
[----:B------:R-:W-:Y:S01]  /*a540*/  UIADD3 UR42, UR58, 0x40, URZ ;  /* 0x000000403a2a7890 */ /* 0x000fe2000fffe03f */
[----:B------:R-:W-:Y:S01]  /*a550*/  R2UR UR45, R6 ;  /* 0x00000000062d72ca */ /* 0x000fe200000e0000 */
[----:B------:R-:W-:Y:S01]  /*a560*/  UIADD3 UR40, UR6, 0x1d000, URZ ;  /* 0x0001d00006287890 */ /* 0x000fe2000fffe03f */
[----:B------:R-:W-:Y:S01]  /*a570*/  R2UR UR23, R10 ;  /* 0x000000000a1772ca */ /* 0x000fe200000e0000 */
[----:B------:R-:W-:Y:S01]  /*a580*/  UMOV UR51, UR59 ;  /* 0x0000003b00337c82 */ /* 0x000fe20008000000 */
[----:B------:R-:W-:Y:S01]  /*a590*/  UMOV UR52, UR60 ;  /* 0x0000003c00347c82 */ /* 0x000fe20008000000 */
[----:B------:R-:W-:Y:S01]  /*a5a0*/  UMOV UR49, UR57 ;  /* 0x0000003900317c82 */ /* 0x000fe20008000000 */
[----:B------:R-:W-:Y:S01]  /*a5b0*/  IMAD.U32 R2, RZ, RZ, UR9 ;  /* 0x00000009ff027e24 */ /* 0x000fe2000f8e00ff */
[----:B------:R-:W-:Y:S01]  /*a5c0*/  UMOV UR43, UR59 ;  /* 0x0000003b002b7c82 */ /* 0x000fe20008000000 */
[----:B------:R-:W-:Y:S01]  /*a5d0*/  UMOV UR44, UR60 ;  /* 0x0000003c002c7c82 */ /* 0x000fe20008000000 */
[----:B------:R-:W-:Y:S01]  /*a5e0*/  UMOV UR41, UR57 ;  /* 0x0000003900297c82 */ /* 0x000fe20008000000 */
[----:B-1----:R-:W-:Y:S01]  /*a5f0*/  R2UR UR26, R8 ;  /* 0x00000000081a72ca */ /* 0x002fe200000e0000 */
[----:B------:R-:W-:Y:S01]  /*a600*/  UIADD3 UR24, UR6, 0x1b200, URZ ;  /* 0x0001b20006187890 */ /* 0x000fe2000fffe03f */
[----:B------:R-:W-:Y:S01]  /*a610*/  R2UR UR28, R3 ;  /* 0x00000000031c72ca */ /* 0x000fe200000e0000 */
[----:B------:R-:W-:Y:S01]  /*a620*/  UMOV UR47, UR42 ;  /* 0x0000002a002f7c82 */ /* 0x000fe20008000000 */
[----:B------:R-:W-:Y:S01]  /*a630*/  R2UR UR27, R7 ;  /* 0x00000000071b72ca */ /* 0x000fe200000e0000 */
[----:B------:R-:W-:Y:S01]  /*a640*/  UIADD3 UR8, UR8, -0x8, URZ ;  /* 0xfffffff808087890 */ /* 0x000fe2000fffe03f */
[----:B------:R-:W-:Y:S01]  /*a650*/  R2UR UR22, R11 ;  /* 0x000000000b1672ca */ /* 0x000fe200000e0000 */
[----:B------:R-:W-:Y:S01]  /*a660*/  UMOV UR55, UR50 ;  /* 0x0000003200377c82 */ /* 0x000fe20008000000 */
[----:B--2---:R-:W-:Y:S01]  /*a670*/  UIADD3 UR34, UR58, 0x20, URZ ;  /* 0x000000203a227890 */ /* 0x004fe2000fffe03f */
[----:B------:R-:W-:Y:S01]  /*a680*/  MOV R7, UR55 ;  /* 0x0000003700077c02 */ /* 0x000fe20008000f00 */
[----:B------:R-:W-:Y:S01]  /*a690*/  UIADD3 UR16, UR6, 0x1f400, URZ ;  /* 0x0001f40006107890 */ /* 0x000fe2000fffe03f */
[----:B------:R-:W-:Y:S01]  /*a6a0*/  IMAD.U32 R20, RZ, RZ, UR8 ;  /* 0x00000008ff147e24 */ /* 0x000fe2000f8e00ff */
[----:B------:R-:W-:Y:S01]  /*a6b0*/  UMOV UR17, 0x10 ;  /* 0x0000001000117882 */ /* 0x000fe20000000000 */
[----:B------:R-:W-:Y:S01]  /*a6c0*/  UMOV UR32, UR26 ;  /* 0x0000001a00207c82 */ /* 0x000fe20008000000 */
[----:B------:R-:W-:Y:S01]  /*a6d0*/  UMOV UR19, UR59 ;  /* 0x0000003b00137c82 */ /* 0x000fe20008000000 */
[----:B------:R-:W-:Y:S01]  /*a6e0*/  MOV R3, UR32 ;  /* 0x0000002000037c02 */ /* 0x000fe20008000f00 */
[----:B------:R-:W-:Y:S01]  /*a6f0*/  UIADD3 UR32, UR6, 0x1b800, URZ ;  /* 0x0001b80006207890 */ /* 0x000fe2000fffe03f */
[----:B------:R1:W-:Y:S01]  /*a700*/  UTMAREDG.4D.ADD [UR24], [UR4] ;  /* 0x00000018040073b6 */ /* 0x0003e20008018000 */
[----:B------:R-:W-:Y:S01]  /*a710*/  UMOV UR61, UR34 ;  /* 0x00000022003d7c82 */ /* 0x000fe20008000000 */
[----:B------:R-:W-:Y:S01]  /*a720*/  R2UR UR18, R20 ;  /* 0x00000000141272ca */ /* 0x000fe200000e0000 */
[----:B------:R-:W-:Y:S01]  /*a730*/  UIADD3 UR8, UR6, 0x1a800, URZ ;  /* 0x0001a80006087890 */ /* 0x000fe2000fffe03f */
[----:B------:R-:W-:Y:S01]  /*a740*/  MOV R13, UR19 ;  /* 0x00000013000d7c02 */ /* 0x000fe20008000f00 */
[----:B------:R-:W-:Y:S01]  /*a750*/  UMOV UR20, UR60 ;  /* 0x0000003c00147c82 */ /* 0x000fe20008000000 */
[----:B------:R-:W-:Y:S01]  /*a760*/  MOV R15, UR17 ;  /* 0x00000011000f7c02 */ /* 0x000fe20008000f00 */
[----:B------:R-:W-:Y:S01]  /*a770*/  UMOV UR17, UR57 ;  /* 0x0000003900117c82 */ /* 0x000fe20008000000 */
[----:B------:R2:W-:Y:S01]  /*a780*/  UTMAREDG.4D.ADD [UR32], [UR4] ;  /* 0x00000020040073b6 */ /* 0x0005e20008018000 */
[----:B------:R-:W-:Y:S01]  /*a790*/  UMOV UR9, 0x10 ;  /* 0x0000001000097882 */ /* 0x000fe20000000000 */
[----:B------:R-:W-:Y:S01]  /*a7a0*/  UMOV UR11, UR59 ;  /* 0x0000003b000b7c82 */ /* 0x000fe20008000000 */
[----:B------:R-:W-:Y:S01]  /*a7b0*/  UMOV UR12, UR60 ;  /* 0x0000003c000c7c82 */ /* 0x000fe20008000000 */
[----:B------:R-:W-:Y:S01]  /*a7c0*/  R2UR UR55, R7 ;  /* 0x00000000073772ca */ /* 0x000fe200000e0000 */
[----:B------:R-:W-:Y:S01]  /*a7d0*/  UIADD3 UR56, UR6, 0x1a400, URZ ;  /* 0x0001a40006387890 */ /* 0x000fe2000fffe03f */
[----:B------:R-:W-:Y:S01]  /*a7e0*/  R2UR UR21, R12 ;  /* 0x000000000c1572ca */ /* 0x000fe200000e0000 */
[----:B------:R-:W-:Y:S01]  /*a7f0*/  UMOV UR29, UR18 ;  /* 0x00000012001d7c82 */ /* 0x000fe20008000000 */
[----:B------:R3:W-:Y:S01]  /*a800*/  UTMAREDG.4D.ADD [UR48], [UR4] ;  /* 0x00000030040073b6 */ /* 0x0007e20008018000 */
[----:B------:R-:W-:Y:S01]  /*a810*/  MOV R6, UR29 ;  /* 0x0000001d00067c02 */ /* 0x000fe20008000f00 */
[----:B-1----:R-:W-:Y:S01]  /*a820*/  UMOV UR26, UR58 ;  /* 0x0000003a001a7c82 */ /* 0x002fe20008000000 */
[----:B------:R-:W-:Y:S01]  /*a830*/  UIADD3 UR24, UR6, 0x1c400, URZ ;  /* 0x0001c40006187890 */ /* 0x000fe2000fffe03f */
[----:B------:R-:W-:Y:S01]  /*a840*/  MOV R18, UR26 ;  /* 0x0000001a00127c02 */ /* 0x000fe20008000f00 */
[----:B------:R-:W-:Y:S01]  /*a850*/  UIADD3 UR26, UR58, 0x30, URZ ;  /* 0x000000303a1a7890 */ /* 0x000fe2000fffe03f */
[----:B------:R-:W-:Y:S01]  /*a860*/  R2UR UR29, R6 ;  /* 0x00000000061d72ca */ /* 0x000fe200000e0000 */
[----:B------:R-:W-:Y:S01]  /*a870*/  UMOV UR25, 0x10 ;  /* 0x0000001000197882 */ /* 0x000fe20000000000 */
[----:B------:R-:W-:Y:S01]  /*a880*/  UMOV UR27, UR59 ;  /* 0x0000003b001b7c82 */ /* 0x000fe20008000000 */
[----:B------:R-:W-:Y:S01]  /*a890*/  MOV R19, UR25 ;  /* 0x0000001900137c02 */ /* 0x000fe20008000f00 */
[----:B--2---:R-:W-:Y:S01]  /*a8a0*/  UIADD3 UR34, UR58, 0x38, URZ ;  /* 0x000000383a227890 */ /* 0x004fe2000fffe03f */
[----:B------:R-:W-:Y:S01]  /*a8b0*/  MOV R17, UR27 ;  /* 0x0000001b00117c02 */ /* 0x000fe20008000f00 */
[----:B------:R-:W-:Y:S01]  /*a8c0*/  UIADD3 UR32, UR6, 0x1ca00, URZ ;  /* 0x0001ca0006207890 */ /* 0x000fe2000fffe03f */
[----:B------:R-:W-:Y:S01]  /*a8d0*/  UMOV UR28, UR60 ;  /* 0x0000003c001c7c82 */ /* 0x000fe20008000000 */
[----:B------:R-:W-:Y:S01]  /*a8e0*/  UMOV UR25, UR57 ;  /* 0x0000003900197c82 */ /* 0x000fe20008000000 */
[----:B------:R-:W-:Y:S01]  /*a8f0*/  UMOV UR54, UR26 ;  /* 0x0000001a00367c82 */ /* 0x000fe20008000000 */
[----:B------:R1:W-:Y:S01]  /*a900*/  UTMAREDG.4D.ADD [UR24], [UR4] ;  /* 0x00000018040073b6 */ /* 0x0003e20008018000 */
[----:B------:R-:W-:Y:S01]  /*a910*/  UMOV UR53, UR34 ;  /* 0x0000002200357c82 */ /* 0x000fe20008000000 */
[----:B------:R-:W-:Y:S01]  /*a920*/  MOV R16, UR28 ;  /* 0x0000001c00107c02 */ /* 0x000fe20008000f00 */
[----:B---3--:R-:W-:Y:S01]  /*a930*/  UIADD3 UR48, UR6, 0x1fa00, URZ ;  /* 0x0001fa0006307890 */ /* 0x008fe2000fffe03f */
[----:B------:R-:W-:Y:S01]  /*a940*/  R2UR UR50, R5 ;  /* 0x00000000053272ca */ /* 0x000fe200000e0000 */
[----:B------:R-:W-:Y:S01]  /*a950*/  UMOV UR57, 0x20 ;  /* 0x0000002000397882 */ /* 0x000fe20000000000 */
[----:B------:R-:W-:Y:S01]  /*a960*/  MOV R8, UR54 ;  /* 0x0000003600087c02 */ /* 0x000fe20008000f00 */
[----:B------:R2:W-:Y:S01]  /*a970*/  UTMAREDG.4D.ADD [UR32], [UR4] ;  /* 0x00000020040073b6 */ /* 0x0005e20008018000 */
[----:B------:R-:W-:-:S02]  /*a980*/  MOV R9, UR53 ;  /* 0x0000003500097c02 */ /* 0x000fc40008000f00 */
[----:B------:R-:W-:Y:S02]  /*a990*/  R2UR UR54, R8 ;  /* 0x00000000083672ca */ /* 0x000fe400000e0000 */
[----:B------:R-:W-:Y:S01]  /*a9a0*/  R2UR UR53, R9 ;  /* 0x00000000093572ca */ /* 0x000fe200000e0000 */
[----:B------:R3:W-:Y:S04]  /*a9b0*/  UTMAREDG.4D.ADD [UR40], [UR4] ;  /* 0x00000028040073b6 */ /* 0x0007e80008018000 */
[----:B------:R-:W-:Y:S01]  /*a9c0*/  UMOV UR30, UR50 ;  /* 0x00000032001e7c82 */ /* 0x000fe20008000000 */
[----:B-1----:R-:W-:Y:S02]  /*a9d0*/  UIADD3 UR26, UR58, 0x48, URZ ;  /* 0x000000483a1a7890 */ /* 0x002fe4000fffe03f */
[----:B------:R-:W-:-:S05]  /*a9e0*/  UIADD3 UR24, UR6, 0x1d600, URZ ;  /* 0x0001d60006187890 */ /* 0x000fca000fffe03f */
[----:B------:R-:W-:Y:S01]  /*a9f0*/  UMOV UR46, UR26 ;  /* 0x0000001a002e7c82 */ /* 0x000fe20008000000 */
[----:B--2---:R-:W-:Y:S02]  /*aa00*/  UIADD3 UR34, UR58, 0x50, URZ ;  /* 0x000000503a227890 */ /* 0x004fe4000fffe03f */
[----:B------:R-:W-:Y:S01]  /*aa10*/  UIADD3 UR32, UR6, 0x1dc00, URZ ;  /* 0x0001dc0006207890 */ /* 0x000fe2000fffe03f */
[----:B------:R1:W-:Y:S04]  /*aa20*/  UTMAREDG.4D.ADD [UR24], [UR4] ;  /* 0x00000018040073b6 */ /* 0x0003e80008018000 */
[----:B------:R-:W-:Y:S01]  /*aa30*/  UMOV UR39, UR34 ;  /* 0x0000002200277c82 */ /* 0x000fe20008000000 */
[----:B---3--:R-:W-:Y:S01]  /*aa40*/  R2UR UR42, R2 ;  /* 0x00000000022a72ca */ /* 0x008fe200000e0000 */
[----:B------:R-:W-:Y:S01]  /*aa50*/  UIADD3 UR40, UR6, 0x1ee00, URZ ;  /* 0x0001ee0006287890 */ /* 0x000fe2000fffe03f */
[----:B------:R-:W-:Y:S01]  /*aa60*/  MOV R2, UR44 ;  /* 0x0000002c00027c02 */ /* 0x000fe20008000f00 */
[----:B------:R2:W-:Y:S04]  /*aa70*/  UTMAREDG.4D.ADD [UR32], [UR4] ;  /* 0x00000020040073b6 */ /* 0x0005e80008018000 */
[----:B------:R-:W-:Y:S01]  /*aa80*/  MOV R20, UR40 ;  /* 0x0000002800147c02 */ /* 0x000fe20008000f00 */
[----:B------:R-:W-:Y:S01]  /*aa90*/  UIADD3 UR40, UR6, 0x1e200, URZ ;  /* 0x0001e20006287890 */ /* 0x000fe2000fffe03f */
[----:B-1----:R-:W-:Y:S01]  /*aaa0*/  R2UR UR26, R18 ;  /* 0x00000000121a72ca */ /* 0x002fe200000e0000 */
[----:B------:R-:W-:-:S03]  /*aab0*/  UIADD3 UR24, UR6, 0x1a200, URZ ;  /* 0x0001a20006187890 */ /* 0x000fc6000fffe03f */
[----:B------:R-:W-:Y:S01]  /*aac0*/  MOV R18, UR42 ;  /* 0x0000002a00127c02 */ /* 0x000fe20008000f00 */
[----:B------:R-:W-:Y:S01]  /*aad0*/  UIADD3 UR42, UR58, 0x58, URZ ;  /* 0x000000583a2a7890 */ /* 0x000fe2000fffe03f */
[----:B------:R-:W-:Y:S02]  /*aae0*/  R2UR UR25, R19 ;  /* 0x00000000131972ca */ /* 0x000fe400000e0000 */
[----:B------:R-:W-:Y:S02]  /*aaf0*/  MOV R19, UR41 ;  /* 0x0000002900137c02 */ /* 0x000fe40008000f00 */
[----:B--2---:R-:W-:Y:S01]  /*ab00*/  R2UR UR32, R3 ;  /* 0x00000000032072ca */ /* 0x004fe200000e0000 */
[----:B------:R-:W-:Y:S01]  /*ab10*/  UMOV UR33, 0x10 ;  /* 0x0000001000217882 */ /* 0x000fe20000000000 */
[----:B------:R-:W-:Y:S01]  /*ab20*/  UMOV UR38, UR42 ;  /* 0x0000002a00267c82 */ /* 0x000fe20008000000 */
[----:B------:R-:W-:Y:S01]  /*ab30*/  MOV R3, UR43 ;  /* 0x0000002b00037c02 */ /* 0x000fe20008000f00 */
[----:B------:R1:W-:Y:S01]  /*ab40*/  UTMAREDG.4D.ADD [UR40], [UR4] ;  /* 0x00000028040073b6 */ /* 0x0003e20008018000 */
[----:B------:R-:W-:Y:S01]  /*ab50*/  R2UR UR28, R16 ;  /* 0x00000000101c72ca */ /* 0x000fe200000e0000 */
[----:B------:R-:W-:Y:S01]  /*ab60*/  UMOV UR34, UR54 ;  /* 0x0000003600227c82 */ /* 0x000fe20008000000 */
[----:B------:R-:W-:-:S02]  /*ab70*/  R2UR UR27, R17 ;  /* 0x00000000111b72ca */ /* 0x000fc400000e0000 */
[----:B------:R-:W-:Y:S02]  /*ab80*/  MOV R17, UR47 ;  /* 0x0000002f00117c02 */ /* 0x000fe40008000f00 */
[----:B------:R-:W-:Y:S02]  /*ab90*/  MOV R16, UR46 ;  /* 0x0000002e00107c02 */ /* 0x000fe40008000f00 */
[----:B------:R-:W-:Y:S02]  /*aba0*/  R2UR UR47, R17 ;  /* 0x00000000112f72ca */ /* 0x000fe400000e0000 */
[----:B------:R-:W-:Y:S01]  /*abb0*/  R2UR UR46, R16 ;  /* 0x00000000102e72ca */ /* 0x000fe200000e0000 */
[----:B-1----:R-:W-:Y:S02]  /*abc0*/  UIADD3 UR40, UR6, 0x1e800, URZ ;  /* 0x0001e80006287890 */ /* 0x002fe4000fffe03f */
[----:B------:R-:W-:-:S07]  /*abd0*/  UIADD3 UR42, UR58, 0x60, URZ ;  /* 0x000000603a2a7890 */ /* 0x000fce000fffe03f */
[----:B------:R-:W-:Y:S02]  /*abe0*/  UMOV UR37, UR42 ;  /* 0x0000002a00257c82 */ /* 0x000fe40008000000 */
[----:B------:R1:W-:Y:S02]  /*abf0*/  UTMAREDG.4D.ADD [UR40], [UR4] ;  /* 0x00000028040073b6 */ /* 0x0003e40008018000 */
[----:B-1----:R-:W-:Y:S02]  /*ac00*/  R2UR UR44, R2 ;  /* 0x00000000022c72ca */ /* 0x002fe400000e0000 */
[----:B------:R-:W-:Y:S02]  /*ac10*/  R2UR UR43, R3 ;  /* 0x00000000032b72ca */ /* 0x000fe400000e0000 */
[----:B------:R-:W-:Y:S02]  /*ac20*/  R2UR UR42, R18 ;  /* 0x00000000122a72ca */ /* 0x000fe400000e0000 */
[----:B------:R-:W-:-:S02]  /*ac30*/  R2UR UR41, R19 ;  /* 0x00000000132972ca */ /* 0x000fc400000e0000 */
[----:B------:R-:W-:Y:S02]  /*ac40*/  R2UR UR40, R20 ;  /* 0x00000000142872ca */ /* 0x000fe400000e0000 */
[----:B------:R-:W-:-:S07]  /*ac50*/  MOV R3, UR30 ;  /* 0x0000001e00037c02 */ /* 0x000fce0008000f00 */
[----:B------:R-:W-:Y:S02]  /*ac60*/  UMOV UR31, UR42 ;  /* 0x0000002a001f7c82 */ /* 0x000fe40008000000 */
[----:B------:R-:W-:Y:S02]  /*ac70*/  MOV R2, UR31 ;  /* 0x0000001f00027c02 */ /* 0x000fe40008000f00 */
[----:B------:R1:W-:Y:S02]  /*ac80*/  UTMAREDG.4D.ADD [UR40], [UR4] ;  /* 0x00000028040073b6 */ /* 0x0003e40008018000 */
[----:B------:R-:W-:Y:S01]  /*ac90*/  R2UR UR31, R2 ;  /* 0x00000000021f72ca */ /* 0x000fe200000e0000 */
[----:B------:R2:W-:Y:S01]  /*aca0*/  UTMAREDG.4D.ADD [UR16], [UR4] ;  /* 0x00000010040073b6 */ /* 0x0005e20008018000 */
[----:B------:R3:W-:Y:S01]  /*acb0*/  UTMAREDG.4D.ADD [UR48], [UR4] ;  /* 0x00000030040073b6 */ /* 0x0007e20008018000 */
[----:B-1----:R-:W-:Y:S01]  /*acc0*/  UIADD3 UR40, UR6, 0x1f600, URZ ;  /* 0x0001f60006287890 */ /* 0x002fe2000fffe03f */
[----:B------:R-:W-:Y:S01]  /*acd0*/  UMOV UR41, 0x10 ;  /* 0x0000001000297882 */ /* 0x000fe20000000000 */
[----:B------:R-:W-:Y:S01]  /*ace0*/  UMOV UR43, UR59 ;  /* 0x0000003b002b7c82 */ /* 0x000fe20008000000 */
[----:B------:R1:W-:Y:S01]  /*acf0*/  UTMAREDG.4D.ADD [UR24], [UR4] ;  /* 0x00000018040073b6 */ /* 0x0003e20008018000 */
[----:B------:R-:W-:Y:S01]  /*ad00*/  UMOV UR44, UR60 ;  /* 0x0000003c002c7c82 */ /* 0x000fe20008000000 */
[----:B------:R-:W-:Y:S01]  /*ad10*/  UMOV UR42, UR29 ;  /* 0x0000001d002a7c82 */ /* 0x000fe20008000000 */
[----:B--2---:R-:W-:Y:S01]  /*ad20*/  R2UR UR19, R13 ;  /* 0x000000000d1372ca */ /* 0x004fe200000e0000 */
[----:B------:R-:W-:Y:S01]  /*ad30*/  UIADD3 UR16, UR6, 0x1ae00, URZ ;  /* 0x0001ae0006107890 */ /* 0x000fe2000fffe03f */
[----:B------:R-:W-:-:S02]  /*ad40*/  R2UR UR18, R14 ;  /* 0x000000000e1272ca */ /* 0x000fc400000e0000 */
[----:B------:R-:W-:Y:S01]  /*ad50*/  R2UR UR17, R15 ;  /* 0x000000000f1172ca */ /* 0x000fe200000e0000 */
[----:B------:R2:W-:Y:S01]  /*ad60*/  UTMAREDG.4D.ADD [UR8], [UR4] ;  /* 0x00000008040073b6 */ /* 0x0005e20008018000 */
[----:B---3--:R-:W-:Y:S01]  /*ad70*/  UIADD3 UR48, UR6, 0x1e400, URZ ;  /* 0x0001e40006307890 */ /* 0x008fe2000fffe03f */
[----:B------:R-:W-:Y:S01]  /*ad80*/  UMOV UR49, 0x10 ;  /* 0x0000001000317882 */ /* 0x000fe20000000000 */
[----:B------:R-:W-:Y:S01]  /*ad90*/  UMOV UR50, UR38 ;  /* 0x0000002600327c82 */ /* 0x000fe20008000000 */
[----:B-1----:R-:W-:-:S08]  /*ada0*/  UIADD3 UR24, UR6, 0x1cc00, URZ ;  /* 0x0001cc0006187890 */ /* 0x002fd0000fffe03f */
[----:B------:R1:W-:Y:S01]  /*adb0*/  UTMAREDG.4D.ADD [UR16], [UR4] ;  /* 0x00000010040073b6 */ /* 0x0003e20008018000 */
[----:B------:R-:W-:Y:S01]  /*adc0*/  UMOV UR25, 0x10 ;  /* 0x0000001000197882 */ /* 0x000fe20000000000 */
[----:B------:R-:W-:Y:S01]  /*add0*/  UMOV UR27, UR59 ;  /* 0x0000003b001b7c82 */ /* 0x000fe20008000000 */
[----:B------:R-:W-:Y:S01]  /*ade0*/  UMOV UR28, UR60 ;  /* 0x0000003c001c7c82 */ /* 0x000fe20008000000 */
[----:B------:R-:W-:Y:S01]  /*adf0*/  UMOV UR26, UR53 ;  /* 0x00000035001a7c82 */ /* 0x000fe20008000000 */
[----:B------:R-:W-:Y:S02]  /*ae00*/  MOV R7, UR28 ;  /* 0x0000001c00077c02 */ /* 0x000fe40008000f00 */
[----:B------:R-:W-:Y:S01]  /*ae10*/  MOV R8, UR27 ;  /* 0x0000001b00087c02 */ /* 0x000fe20008000f00 */
[----:B--2---:R-:W-:Y:S01]  /*ae20*/  UIADD3 UR8, UR6, 0x1b400, URZ ;  /* 0x0001b40006087890 */ /* 0x004fe2000fffe03f */
[----:B------:R-:W-:Y:S01]  /*ae30*/  MOV R9, UR25 ;  /* 0x0000001900097c02 */ /* 0x000fe20008000f00 */
[----:B------:R-:W-:Y:S01]  /*ae40*/  UMOV UR10, UR32 ;  /* 0x00000020000a7c82 */ /* 0x000fe20008000000 */
[----:B------:R-:W-:-:S06]  /*ae50*/  UIADD3 UR32, UR6, 0x1c600, URZ ;  /* 0x0001c60006207890 */ /* 0x000fcc000fffe03f */
[----:B------:R2:W-:Y:S01]  /*ae60*/  UTMAREDG.4D.ADD [UR8], [UR4] ;  /* 0x00000008040073b6 */ /* 0x0005e20008018000 */
[----:B-1----:R-:W-:Y:S01]  /*ae70*/  UIADD3 UR16, UR6, 0x1ba00, URZ ;  /* 0x0001ba0006107890 */ /* 0x002fe2000fffe03f */
[----:B------:R-:W-:Y:S01]  /*ae80*/  UMOV UR17, 0x10 ;  /* 0x0000001000117882 */ /* 0x000fe20000000000 */
[----:B------:R-:W-:Y:S01]  /*ae90*/  UMOV UR19, UR59 ;  /* 0x0000003b00137c82 */ /* 0x000fe20008000000 */
[----:B------:R-:W-:-:S06]  /*aea0*/  UMOV UR18, UR61 ;  /* 0x0000003d00127c82 */ /* 0x000fcc0008000000 */
[----:B------:R1:W-:Y:S01]  /*aeb0*/  UTMAREDG.4D.ADD [UR16], [UR4] ;  /* 0x00000010040073b6 */ /* 0x0003e20008018000 */
[----:B--2---:R-:W-:Y:S01]  /*aec0*/  UIADD3 UR8, UR6, 0x1c000, URZ ;  /* 0x0001c00006087890 */ /* 0x004fe2000fffe03f */
[----:B------:R-:W-:-:S08]  /*aed0*/  UMOV UR10, UR55 ;  /* 0x00000037000a7c82 */ /* 0x000fd00008000000 */
[----:B------:R2:W-:Y:S01]  /*aee0*/  UTMAREDG.4D.ADD [UR8], [UR4] ;  /* 0x00000008040073b6 */ /* 0x0005e20008018000 */
[----:B-1----:R-:W-:Y:S01]  /*aef0*/  UIADD3 UR16, UR6, 0x1d200, URZ ;  /* 0x0001d20006107890 */ /* 0x002fe2000fffe03f */
[----:B------:R-:W-:Y:S01]  /*af00*/  UMOV UR18, UR47 ;  /* 0x0000002f00127c82 */ /* 0x000fe20008000000 */
[----:B------:R1:W-:Y:S01]  /*af10*/  UTMAREDG.4D.ADD [UR32], [UR4] ;  /* 0x00000020040073b6 */ /* 0x0003e20008018000 */
[----:B------:R3:W-:Y:S01]  /*af20*/  UTMAREDG.4D.ADD [UR24], [UR4] ;  /* 0x00000018040073b6 */ /* 0x0007e20008018000 */
[----:B--2---:R-:W-:Y:S01]  /*af30*/  UIADD3 UR8, UR6, 0x1d800, URZ ;  /* 0x0001d80006087890 */ /* 0x004fe2000fffe03f */
[----:B------:R-:W-:-:S04]  /*af40*/  UMOV UR10, UR46 ;  /* 0x0000002e000a7c82 */ /* 0x000fc80008000000 */
[----:B------:R2:W-:Y:S01]  /*af50*/  UTMAREDG.4D.ADD [UR16], [UR4] ;  /* 0x00000010040073b6 */ /* 0x0005e20008018000 */
[----:B-1----:R-:W-:Y:S01]  /*af60*/  UIADD3 UR32, UR6, 0x1ea00, URZ ;  /* 0x0001ea0006207890 */ /* 0x002fe2000fffe03f */
[----:B------:R-:W-:Y:S02]  /*af70*/  UMOV UR34, UR37 ;  /* 0x0000002500227c82 */ /* 0x000fe40008000000 */
[----:B------:R1:W-:Y:S01]  /*af80*/  UTMAREDG.4D.ADD [UR8], [UR4] ;  /* 0x00000008040073b6 */ /* 0x0003e20008018000 */
[----:B---3--:R-:W-:Y:S01]  /*af90*/  UIADD3 UR24, UR6, 0x1de00, URZ ;  /* 0x0001de0006187890 */ /* 0x008fe2000fffe03f */
[----:B------:R-:W-:Y:S01]  /*afa0*/  UMOV UR26, UR39 ;  /* 0x00000027001a7c82 */ /* 0x000fe20008000000 */
[----:B--2---:R-:W-:-:S07]  /*afb0*/  UIADD3 UR16, UR6, 0x1fc00, URZ ;  /* 0x0001fc0006107890 */ /* 0x004fce000fffe03f */
[----:B------:R2:W-:Y:S01]  /*afc0*/  UTMAREDG.4D.ADD [UR24], [UR4] ;  /* 0x00000018040073b6 */ /* 0x0005e20008018000 */
[----:B------:R-:W-:Y:S01]  /*afd0*/  UMOV UR18, UR30 ;  /* 0x0000001e00127c82 */ /* 0x000fe20008000000 */
[----:B------:R-:W-:Y:S01]  /*afe0*/  R2UR UR30, R3 ;  /* 0x00000000031e72ca */ /* 0x000fe200000e0000 */
[----:B-1----:R-:W-:Y:S01]  /*aff0*/  UIADD3 UR8, UR6, 0x1aa00, URZ ;  /* 0x0001aa0006087890 */ /* 0x002fe2000fffe03f */
[----:B------:R1:W-:Y:S01]  /*b000*/  UTMAREDG.4D.ADD [UR48], [UR4] ;  /* 0x00000030040073b6 */ /* 0x0003e20008018000 */
[----:B------:R-:W-:Y:S01]  /*b010*/  UIADD3 UR10, UR58, 0x8, URZ ;  /* 0x000000083a0a7890 */ /* 0x000fe2000fffe03f */
[----:B------:R-:W-:Y:S01]  /*b020*/  UMOV UR9, 0x20 ;  /* 0x0000002000097882 */ /* 0x000fe20000000000 */
[----:B------:R3:W-:Y:S01]  /*b030*/  UTMAREDG.4D.ADD [UR32], [UR4] ;  /* 0x00000020040073b6 */ /* 0x0007e20008018000 */
[----:B--2---:R-:W-:Y:S01]  /*b040*/  R2UR UR28, R7 ;  /* 0x00000000071c72ca */ /* 0x004fe200000e0000 */
[----:B------:R-:W-:Y:S01]  /*b050*/  UIADD3 UR24, UR6, 0x1f000, URZ ;  /* 0x0001f00006187890 */ /* 0x000fe2000fffe03f */
[----:B------:R-:W-:Y:S01]  /*b060*/  R2UR UR27, R8 ;  /* 0x00000000081b72ca */ /* 0x000fe200000e0000 */
[----:B------:R-:W-:Y:S01]  /*b070*/  UMOV UR26, UR31 ;  /* 0x0000001f001a7c82 */ /* 0x000fe20008000000 */
[----:B------:R-:W-:Y:S01]  /*b080*/  R2UR UR25, R9 ;  /* 0x00000000091972ca */ /* 0x000fe200000e0000 */
[----:B-1----:R-:W-:-:S02]  /*b090*/  UIADD3 UR48, UR6, 0x1b000, URZ ;  /* 0x0001b00006307890 */ /* 0x002fc4000fffe03f */
[----:B------:R-:W-:Y:S01]  /*b0a0*/  UIADD3 UR50, UR58, 0x10, URZ ;  /* 0x000000103a327890 */ /* 0x000fe2000fffe03f */
[----:B------:R-:W-:Y:S01]  /*b0b0*/  UMOV UR49, 0x20 ;  /* 0x0000002000317882 */ /* 0x000fe20000000000 */
[----:B---3--:R-:W-:-:S08]  /*b0c0*/  UIADD3 UR32, UR6, 0x1b600, URZ ;  /* 0x0001b60006207890 */ /* 0x008fd0000fffe03f */
[----:B------:R1:W-:Y:S01]  /*b0d0*/  UTMAREDG.4D.ADD [UR24], [UR4] ;  /* 0x00000018040073b6 */ /* 0x0003e20008018000 */
[----:B------:R-:W-:Y:S01]  /*b0e0*/  UIADD3 UR34, UR58, 0x18, URZ ;  /* 0x000000183a227890 */ /* 0x000fe2000fffe03f */
[----:B------:R-:W-:Y:S01]  /*b0f0*/  UMOV UR33, 0x20 ;  /* 0x0000002000217882 */ /* 0x000fe20000000000 */
[----:B------:R2:W-:Y:S01]  /*b100*/  UTMAREDG.4D.ADD [UR40], [UR4] ;  /* 0x00000028040073b6 */ /* 0x0005e20008018000 */
[----:B------:R3:W-:Y:S01]  /*b110*/  UTMAREDG.4D.ADD [UR16], [UR4] ;  /* 0x00000010040073b6 */ /* 0x0007e20008018000 */
[----:B-1----:R-:W-:Y:S01]  /*b120*/  UIADD3 UR24, UR6, 0x1bc00, URZ ;  /* 0x0001bc0006187890 */ /* 0x002fe2000fffe03f */
[----:B------:R-:W-:Y:S01]  /*b130*/  UMOV UR25, 0x20 ;  /* 0x0000002000197882 */ /* 0x000fe20000000000 */
[----:B------:R-:W-:Y:S01]  /*b140*/  UMOV UR27, UR59 ;  /* 0x0000003b001b7c82 */ /* 0x000fe20008000000 */
[----:B------:R-:W-:Y:S01]  /*b150*/  UTMAREDG.4D.ADD [UR56], [UR4] ;  /* 0x00000038040073b6 */ /* 0x000fe20008018000 */
[----:B------:R-:W-:Y:S01]  /*b160*/  UMOV UR28, UR60 ;  /* 0x0000003c001c7c82 */ /* 0x000fe20008000000 */
[----:B------:R-:W-:Y:S01]  /*b170*/  UMOV UR26, UR61 ;  /* 0x0000003d001a7c82 */ /* 0x000fe20008000000 */
[----:B--2---:R-:W-:Y:S01]  /*b180*/  UIADD3 UR40, UR6, 0x1c800, URZ ;  /* 0x0001c80006287890 */ /* 0x004fe2000fffe03f */
[----:B------:R-:W-:Y:S01]  /*b190*/  UMOV UR41, 0x20 ;  /* 0x0000002000297882 */ /* 0x000fe20000000000 */
[----:B------:R-:W-:Y:S01]  /*b1a0*/  UMOV UR42, UR54 ;  /* 0x00000036002a7c82 */ /* 0x000fe20008000000 */
[----:B------:R1:W-:Y:S01]  /*b1b0*/  UTMAREDG.4D.ADD [UR8], [UR4] ;  /* 0x00000008040073b6 */ /* 0x0003e20008018000 */
[----:B---3--:R-:W-:Y:S01]  /*b1c0*/  UIADD3 UR16, UR6, 0x1c200, URZ ;  /* 0x0001c20006107890 */ /* 0x008fe2000fffe03f */
[----:B------:R-:W-:Y:S01]  /*b1d0*/  UMOV UR17, 0x20 ;  /* 0x0000002000117882 */ /* 0x000fe20000000000 */
[----:B------:R-:W-:Y:S01]  /*b1e0*/  UMOV UR18, UR55 ;  /* 0x0000003700127c82 */ /* 0x000fe20008000000 */
[----:B------:R-:W-:Y:S01]  /*b1f0*/  UTMAREDG.4D.ADD [UR48], [UR4] ;  /* 0x00000030040073b6 */ /* 0x000fe20008018000 */
[----:B------:R2:W-:Y:S01]  /*b200*/  UTMAREDG.4D.ADD [UR32], [UR4] ;  /* 0x00000020040073b6 */ /* 0x0005e20008018000 */
[----:B-1----:R-:W-:Y:S01]  /*b210*/  UIADD3 UR8, UR6, 0x1ce00, URZ ;  /* 0x0001ce0006087890 */ /* 0x002fe2000fffe03f */
[----:B------:R-:W-:Y:S01]  /*b220*/  UMOV UR10, UR53 ;  /* 0x00000035000a7c82 */ /* 0x000fe20008000000 */
[----:B------:R1:W-:Y:S02]  /*b230*/  UTMAREDG.4D.ADD [UR24], [UR4] ;  /* 0x00000018040073b6 */ /* 0x0003e40008018000 */
[----:B------:R3:W-:Y:S01]  /*b240*/  UTMAREDG.4D.ADD [UR16], [UR4] ;  /* 0x00000010040073b6 */ /* 0x0007e20008018000 */
[----:B--2---:R-:W-:Y:S01]  /*b250*/  UIADD3 UR32, UR6, 0x1d400, URZ ;  /* 0x0001d40006207890 */ /* 0x004fe2000fffe03f */
[----:B------:R-:W-:Y:S01]  /*b260*/  UMOV UR34, UR47 ;  /* 0x0000002f00227c82 */ /* 0x000fe20008000000 */
[----:B------:R-:W-:Y:S01]  /*b270*/  UTMAREDG.4D.ADD [UR40], [UR4] ;  /* 0x00000028040073b6 */ /* 0x000fe20008018000 */
[----:B-1----:R-:W-:Y:S01]  /*b280*/  UIADD3 UR24, UR6, 0x1da00, URZ ;  /* 0x0001da0006187890 */ /* 0x002fe2000fffe03f */
[----:B------:R-:W-:Y:S01]  /*b290*/  UMOV UR26, UR46 ;  /* 0x0000002e001a7c82 */ /* 0x000fe20008000000 */
[----:B------:R1:W-:Y:S01]  /*b2a0*/  UTMAREDG.4D.ADD [UR8], [UR4] ;  /* 0x00000008040073b6 */ /* 0x0003e20008018000 */
[----:B---3--:R-:W-:Y:S01]  /*b2b0*/  UIADD3 UR16, UR6, 0x1e000, URZ ;  /* 0x0001e00006107890 */ /* 0x008fe2000fffe03f */
[----:B------:R-:W-:-:S02]  /*b2c0*/  UMOV UR18, UR39 ;  /* 0x0000002700127c82 */ /* 0x000fc40008000000 */
[----:B------:R-:W-:Y:S03]  /*b2d0*/  UTMAREDG.4D.ADD [UR32], [UR4] ;  /* 0x00000020040073b6 */ /* 0x000fe60008018000 */
[----:B------:R2:W-:Y:S01]  /*b2e0*/  UTMAREDG.4D.ADD [UR24], [UR4] ;  /* 0x00000018040073b6 */ /* 0x0005e20008018000 */
[----:B-1----:R-:W-:Y:S01]  /*b2f0*/  UIADD3 UR8, UR6, 0x1e600, URZ ;  /* 0x0001e60006087890 */ /* 0x002fe2000fffe03f */
[----:B------:R-:W-:Y:S01]  /*b300*/  UMOV UR10, UR38 ;  /* 0x00000026000a7c82 */ /* 0x000fe20008000000 */
[----:B------:R1:W-:Y:S07]  /*b310*/  UTMAREDG.4D.ADD [UR16], [UR4] ;  /* 0x00000010040073b6 */ /* 0x0003ee0008018000 */
[----:B------:R3:W-:Y:S01]  /*b320*/  UTMAREDG.4D.ADD [UR8], [UR4] ;  /* 0x00000008040073b6 */ /* 0x0007e20008018000 */
[----:B--2---:R-:W-:Y:S01]  /*b330*/  UIADD3 UR24, UR6, 0x1ec00, URZ ;  /* 0x0001ec0006187890 */ /* 0x004fe2000fffe03f */
[----:B------:R-:W-:Y:S01]  /*b340*/  UMOV UR26, UR37 ;  /* 0x00000025001a7c82 */ /* 0x000fe20008000000 */
[----:B-1----:R-:W-:-:S07]  /*b350*/  UIADD3 UR16, UR6, 0x1f800, URZ ;  /* 0x0001f80006107890 */ /* 0x002fce000fffe03f */
[----:B------:R-:W-:Y:S01]  /*b360*/  UTMAREDG.4D.ADD [UR24], [UR4] ;  /* 0x00000018040073b6 */ /* 0x000fe20008018000 */
[----:B------:R-:W-:Y:S01]  /*b370*/  UMOV UR18, UR29 ;  /* 0x0000001d00127c82 */ /* 0x000fe20008000000 */
[----:B---3--:R-:W-:Y:S01]  /*b380*/  UIADD3 UR8, UR6, 0x1f200, URZ ;  /* 0x0001f20006087890 */ /* 0x008fe2000fffe03f */
[----:B------:R-:W-:-:S08]  /*b390*/  UMOV UR10, UR31 ;  /* 0x0000001f000a7c82 */ /* 0x000fd00008000000 */
[----:B------:R1:W-:Y:S01]  /*b3a0*/  UTMAREDG.4D.ADD [UR8], [UR4] ;  /* 0x00000008040073b6 */ /* 0x0003e20008018000 */
[----:B------:R2:W-:Y:S01]  /*b3b0*/  UTMAREDG.4D.ADD [UR16], [UR4] ;  /* 0x00000010040073b6 */ /* 0x0005e20008018000 */
[----:B-1----:R-:W-:Y:S01]  /*b3c0*/  UIADD3 UR8, UR6, 0x1fe00, URZ ;  /* 0x0001fe0006087890 */ /* 0x002fe2000fffe03f */
[----:B------:R-:W-:-:S08]  /*b3d0*/  UMOV UR10, UR30 ;  /* 0x0000001e000a7c82 */ /* 0x000fd00008000000 */
[----:B------:R2:W-:Y:S02]  /*b3e0*/  UTMAREDG.4D.ADD [UR8], [UR4] ;  /* 0x00000008040073b6 */ /* 0x0005e40008018000 */
[----:B--2---:R0:W-:Y:S02]  /*b3f0*/  UTMACMDFLUSH ;  /* 0x00000000000079b7 */ /* 0x0041e40000000000 */
.L_x_77:
[----:B------:R-:W-:Y:S05]  /*b400*/  BSYNC B0 ;  /* 0x0000000000007941 */ /* 0x000fea0003800000 */
.L_x_76:
[----:B------:R-:W-:Y:S01]  /*b410*/  R2UR UR4, R5 ;  /* 0x00000000050472ca */ /* 0x000fe200000e0000 */
[----:B------:R-:W-:Y:S01]  /*b420*/  UIADD3 UR13, UR13, 0x1, URZ ;  /* 0x000000010d0d7890 */ /* 0x000fe2000fffe03f */
[----:B------:R-:W-:Y:S01]  /*b430*/  IADD3 R0, R0, -0x1, RZ ;  /* 0xffffffff00007810 */ /* 0x000fe20007ffe0ff */
[----:B------:R-:W-:Y:S01]  /*b440*/  UIADD3 UR58, UR58, 0x80, URZ ;  /* 0x000000803a3a7890 */ /* 0x000fe2000fffe03f */
[----:B---3--:R-:W-:Y:S01]  /*b450*/  PRMT R2, RZ, 0x7610, R2 ;  /* 0x00007610ff027816 */ /* 0x008fe20000000002 */
[----:B------:R-:W-:Y:S01]  /*b460*/  UISETP.NE.AND UP0, UPT, UR13, 0x2, UPT ;  /* 0x000000020d00788c */ /* 0x000fe2000bf05270 */
[----:B------:R-:W-:-:S03]  /*b470*/  ISETP.GT.AND P1, PT, R0, 0x1, PT ;  /* 0x000000010000780c */ /* 0x000fc60003f24270 */
[----:B------:R-:W-:-:S04]  /*b480*/  USEL UR13, UR13, URZ, UP0 ;  /* 0x0000003f0d0d7287 */ /* 0x000fc80008000000 */
[----:B------:R-:W-:-:S06]  /*b490*/  UIADD3 UR4, UR4, 0x80, URZ ;  /* 0x0000008004047890 */ /* 0x000fcc000fffe03f */
[----:B------:R-:W-:Y:S01]  /*b4a0*/  IMAD.U32 R5, RZ, RZ, UR4 ;  /* 0x00000004ff057e24 */ /* 0x000fe2000f8e00ff */
[----:B------:R-:W-:-:S06]  /*b4b0*/  USEL UR4, URZ, 0x1, UP0 ;  /* 0x000000013f047887 */ /* 0x000fcc0008000000 */
[----:B------:R-:W-:Y:S01]  /*b4c0*/  LOP3.LUT R4, R4, UR4, RZ, 0x3c, !PT ;  /* 0x0000000404047c12 */ /* 0x000fe2000f8e3cff */
[----:B------:R-:W-:Y:S06]  /*b4d0*/  @P1 BRA `(.L_x_78) ;  /* 0xffffffec001c1947 */ /* 0x000fec000383ffff */
.L_x_69:
[----:B------:R-:W-:Y:S04]  /*b4e0*/  BSSY B0, `(.L_x_79) ;  /* 0x0000003000007945 */ /* 0x000fe80003800000 */
[----:B------:R-:W-:Y:S05]  /*b4f0*/  @!P0 BRA `(.L_x_80) ;  /* 0x0000000000048947 */ /* 0x000fea0003800000 */
[----:B------:R-:W-:-:S04]  /*b500*/  DEPBAR.LE SB0, 0x0 ;  /* 0x000080000000791a */ /* 0x000fc80000000000 */
.L_x_80:
[----:B------:R-:W-:Y:S05]  /*b510*/  BSYNC B0 ;  /* 0x0000000000007941 */ /* 0x000fea0003800000 */
.L_x_79:
[----:B------:R-:W-:-:S04]  /*b520*/  ULOP3.LUT UR45, UR45, 0x1, URZ, 0xfc, !UPT ;  /* 0x000000012d2d7892 */ /* 0x000fc8000f8efc3f */
[----:B------:R-:W-:-:S06]  /*b530*/  UISETP.NE.AND UP0, UPT, UR45, 0x3, UPT ;  /* 0x000000032d00788c */ /* 0x000fcc000bf05270 */
[----:B------:R-:W-:-:S13]  /*b540*/  PLOP3.LUT P0, PT, PT, PT, UP0, 0x80, 0x0 ;  /* 0x000000000000781c */ /* 0x000fda0003f0f008 */
[----:B------:R-:W-:Y:S05]  /*b550*/  @!P0 BRA `(.L_x_81) ;  /* 0x0000000000048947 */ /* 0x000fea0003800000 */
[----:B------:R-:W-:Y:S01]  /*b560*/  BPT.TRAP 0x1 ;  /* 0x000000040000795c */ /* 0x000fe20000300000 */
.L_x_81:
[----:B------:R-:W-:Y:S02]  /*b570*/  UMOV UR4, 0x400 ;  /* 0x0000040000047882 */ /* 0x000fe40000000000 */
[----:B------:R-:W-:-:S04]  /*b580*/  ULEA UR4, UR15, UR4, 0x18 ;  /* 0x000000040f047291 */ /* 0x000fc8000f8ec03f */
[----:B------:R-:W-:-:S04]  /*b590*/  ULEA UR14, UR14, UR4, 0x3 ;  /* 0x000000040e0e7291 */ /* 0x000fc8000f8e183f */
[----:B------:R-:W-:-:S04]  /*b5a0*/  UIADD3 UR14, UR14, 0x26890, URZ ;  /* 0x000268900e0e7890 */ /* 0x000fc8000fffe03f */
[----:B------:R-:W-:-:S09]  /*b5b0*/  UPRMT UR14, UR15, 0x654, UR14 ;  /* 0x000006540f0e7896 */ /* 0x000fd2000800000e */
[----:B------:R-:W-:Y:S01]  /*b5c0*/  SYNCS.ARRIVE.TRANS64.RED.A1T0 RZ, [UR14], RZ ;  /* 0x000000ffffff79a7 */ /* 0x000fe2000810040e */
[----:B------:R-:W-:Y:S05]  /*b5d0*/  EXIT ;  /* 0x000000000000794d */ /* 0x000fea0003800000 */
.L_x_68:
[----:B------:R-:W1:Y:S01]  /*b5e0*/  S2UR UR11, SR_CTAID.X ;  /* 0x00000000000b79c3 */ /* 0x000e620000002500 */
[----:B------:R-:W-:Y:S01]  /*b5f0*/  ELECT P3, URZ, PT ;  /* 0x00000000003f782f */ /* 0x000fe20003860000 */
[----:B------:R-:W-:Y:S01]  /*b600*/  BSSY B0, `(.L_x_82) ;  /* 0x0000035000007945 */ /* 0x000fe20003800000 */
[----:B------:R-:W-:Y:S02]  /*b610*/  IMAD.MOV.U32 R0, RZ, RZ, RZ ;  /* 0x000000ffff007224 */ /* 0x000fe400078e00ff */
[----:B------:R-:W-:-:S03]  /*b620*/  IMAD.MOV.U32 R4, RZ, RZ, RZ ;  /* 0x000000ffff047224 */ /* 0x000fc600078e00ff */
[----:B------:R-:W2:Y:S08]  /*b630*/  S2UR UR36, SR_CTAID.Y ;  /* 0x00000000002479c3 */ /* 0x000eb00000002600 */
[----:B------:R-:W3:Y:S01]  /*b640*/  S2UR UR37, SR_CTAID.Z ;  /* 0x00000000002579c3 */ /* 0x000ee20000002700 */
[----:B-1----:R-:W-:Y:S01]  /*b650*/  USHF.L.U32 UR11, UR11, 0x7, URZ ;  /* 0x000000070b0b7899 */ /* 0x002fe2000800063f */
[----:B------:R-:W-:Y:S11]  /*b660*/  @!P3 BRA `(.L_x_83) ;  /* 0x0000000000b8b947 */ /* 0x000ff60003800000 */
[----:B------:R-:W1:Y:S01]  /*b670*/  S2R R4, SR_CgaCtaId ;  /* 0x0000000000047919 */ /* 0x000e620000008800 */
[----:B------:R-:W-:Y:S01]  /*b680*/  MOV R3, 0x400 ;  /* 0x0000040000037802 */ /* 0x000fe20000000f00 */
[----:B------:R-:W-:-:S03]  /*b690*/  IMAD.MOV.U32 R5, RZ, RZ, 0x1 ;  /* 0x00000001ff057424 */ /* 0x000fc600078e00ff */
[----:B-1----:R-:W-:Y:S02]  /*b6a0*/  LEA R4, R4, R3, 0x18 ;  /* 0x0000000304047211 */ /* 0x002fe400078ec0ff */
[----:B------:R-:W-:-:S04]  /*b6b0*/  SHF.L.U32 R3, R5, 0x1f, RZ ;  /* 0x0000001f05037819 */ /* 0x000fc800000006ff */
[----:B------:R-:W1:Y:S02]  /*b6c0*/  SYNCS.PHASECHK.TRANS64.TRYWAIT P0, [R4+URZ+0x26860], R3 ;  /* 0x02686003040075a7 */ /* 0x000e64000800017f */
[----:B-1----:R-:W-:Y:S05]  /*b6d0*/  @!P0 BRA `(.L_x_84) ;  /* 0x0000002000f48947 */ /* 0x002fea0003800000 */
.L_x_140:
[----:B------:R-:W-:Y:S01]  /*b6e0*/  ULOP3.LUT UR4, UR39, 0x2, URZ, 0xfc, !UPT ;  /* 0x0000000227047892 */ /* 0x000fe2000f8efc3f */
[----:B-1----:R-:W-:-:S03]  /*b6f0*/  @P2 IMAD.MOV.U32 R3, RZ, RZ, 0x1800 ;  /* 0x00001800ff032424 */ /* 0x002fc600078e00ff */
[----:B------:R-:W-:Y:S01]  /*b700*/  UPRMT UR4, UR4, 0x9910, URZ ;  /* 0x0000991004047896 */ /* 0x000fe2000800003f */
[----:B------:R1:W-:Y:S03]  /*b710*/  @P2 SYNCS.ARRIVE.TRANS64 RZ, [R4+URZ+0x26840], R3 ;  /* 0x0268400304ff29a7 */ /* 0x0003e6000800003f */
[----:B------:R-:W-:-:S06]  /*b720*/  UISETP.NE.AND UP0, UPT, UR4, 0x2, UPT ;  /* 0x000000020400788c */ /* 0x000fcc000bf05270 */
[----:B------:R-:W-:-:S13]  /*b730*/  PLOP3.LUT P0, PT, PT, PT, UP0, 0x80, 0x0 ;  /* 0x000000000000781c */ /* 0x000fda0003f0f008 */
[----:B-1----:R-:W-:Y:S05]  /*b740*/  @P0 BRA `(.L_x_85) ;  /* 0x0000000000040947 */ /* 0x002fea0003800000 */
[----:B--23--:R-:W-:Y:S01]  /*b750*/  BPT.TRAP 0x1 ;  /* 0x000000040000795c */ /* 0x00cfe20000300000 */
.L_x_85:
[----:B------:R-:W-:-:S04]  /*b760*/  LOP3.LUT P0, RZ, R2, 0x1f, RZ, 0xc0, !PT ;  /* 0x0000001f02ff7812 */ /* 0x000fc8000780c0ff */
[----:B------:R-:W-:-:S13]  /*b770*/  PLOP3.LUT P0, PT, P0, P2, PT, 0x2a, 0x0 ;  /* 0x000000000000781c */ /* 0x000fda0000704572 */
[----:B------:R-:W-:Y:S05]  /*b780*/  @P0 BRA `(.L_x_86) ;  /* 0x0000000000040947 */ /* 0x000fea0003800000 */
[----:B--23--:R-:W-:Y:S01]  /*b790*/  BPT.TRAP 0x1 ;  /* 0x000000040000795c */ /* 0x00cfe20000300000 */
.L_x_86:
[----:B------:R-:W-:Y:S01]  /*b7a0*/  R2UR UR8, R4 ;  /* 0x00000000040872ca */ /* 0x000fe200000e0000 */
[----:B------:R-:W-:Y:S01]  /*b7b0*/  ULDC.64 UR4, c[0x0][0x198] ;  /* 0x0000660000047ab9 */ /* 0x000fe20000000a00 */
[----:B------:R-:W-:Y:S01]  /*b7c0*/  UMOV UR6, 0x0 ;  /* 0x0000000000067882 */ /* 0x000fe20000000000 */
[----:B------:R-:W-:Y:S01]  /*b7d0*/  UIADD3 UR4, UP0, UR4, 0x1f0, URZ ;  /* 0x000001f004047890 */ /* 0x000fe2000ff1e03f */
[----:B------:R-:W-:Y:S01]  /*b7e0*/  IMAD.MOV.U32 R4, RZ, RZ, 0x1 ;  /* 0x00000001ff047424 */ /* 0x000fe200078e00ff */
[----:B------:R-:W-:Y:S01]  /*b7f0*/  UMOV UR7, 0x10000000 ;  /* 0x1000000000077882 */ /* 0x000fe20000000000 */
[----:B------:R-:W-:Y:S01]  /*b800*/  UMOV UR10, URZ ;  /* 0x0000003f000a7c82 */ /* 0x000fe20008000000 */
[----:B------:R-:W-:Y:S01]  /*b810*/  UIADD3.X UR5, URZ, UR5, URZ, UP0, !UPT ;  /* 0x000000053f057290 */ /* 0x000fe200087fe43f */
[----:B--2---:R-:W-:Y:S01]  /*b820*/  UMOV UR12, UR36 ;  /* 0x00000024000c7c82 */ /* 0x004fe20008000000 */
[----:B---3--:R-:W-:Y:S01]  /*b830*/  UMOV UR13, UR37 ;  /* 0x00000025000d7c82 */ /* 0x008fe20008000000 */
[----:B------:R-:W-:Y:S01]  /*b840*/  UMOV UR26, 0x10 ;  /* 0x00000010001a7882 */ /* 0x000fe20000000000 */
[----:B------:R-:W-:-:S02]  /*b850*/  UMOV UR27, UR11 ;  /* 0x0000000b001b7c82 */ /* 0x000fc40008000000 */
[----:B------:R-:W-:Y:S02]  /*b860*/  UIADD3 UR9, UR8, 0x26840, URZ ;  /* 0x0002684008097890 */ /* 0x000fe4000fffe03f */
[----:B------:R-:W-:Y:S02]  /*b870*/  UIADD3 UR24, UR8, 0x800, URZ ;  /* 0x0000080008187890 */ /* 0x000fe4000fffe03f */
[----:B------:R-:W-:Y:S01]  /*b880*/  UIADD3 UR16, UR8, 0x1000, URZ ;  /* 0x0000100008107890 */ /* 0x000fe2000fffe03f */
[----:B------:R-:W-:Y:S01]  /*b890*/  UMOV UR28, UR36 ;  /* 0x00000024001c7c82 */ /* 0x000fe20008000000 */
[----:B------:R-:W-:Y:S01]  /*b8a0*/  UMOV UR29, UR37 ;  /* 0x00000025001d7c82 */ /* 0x000fe20008000000 */
[----:B------:R-:W-:Y:S01]  /*b8b0*/  UMOV UR25, UR9 ;  /* 0x0000000900197c82 */ /* 0x000fe20008000000 */
[----:B------:R-:W-:Y:S01]  /*b8c0*/  UMOV UR18, 0x20 ;  /* 0x0000002000127882 */ /* 0x000fe20000000000 */
[----:B------:R-:W-:Y:S01]  /*b8d0*/  UMOV UR19, UR11 ;  /* 0x0000000b00137c82 */ /* 0x000fe20008000000 */
[----:B------:R-:W-:Y:S01]  /*b8e0*/  UMOV UR20, UR36 ;  /* 0x0000002400147c82 */ /* 0x000fe20008000000 */
[----:B------:R-:W-:Y:S01]  /*b8f0*/  UMOV UR21, UR37 ;  /* 0x0000002500157c82 */ /* 0x000fe20008000000 */
[----:B------:R-:W-:Y:S01]  /*b900*/  UMOV UR17, UR9 ;  /* 0x0000000900117c82 */ /* 0x000fe20008000000 */
[----:B------:R1:W-:Y:S01]  /*b910*/  UTMALDG.4D [UR8], [UR4], desc[UR6] ;  /* 0x00000608040075b4 */ /* 0x0003e20008019000 */
[----:B------:R1:W-:Y:S01]  /*b920*/  UTMALDG.4D [UR24], [UR4], desc[UR6] ;  /* 0x00000618040075b4 */ /* 0x0003e20008019000 */
[----:B------:R1:W-:Y:S02]  /*b930*/  UTMALDG.4D [UR16], [UR4], desc[UR6] ;  /* 0x00000610040075b4 */ /* 0x0003e40008019000 */
[----:B-1----:R-:W-:Y:S01]  /*b940*/  NOP ;  /* 0x0000000000007918 */ /* 0x002fe20000000000 */
.L_x_83:
[----:B--23--:R-:W-:Y:S05]  /*b950*/  BSYNC B0 ;  /* 0x0000000000007941 */ /* 0x00cfea0003800000 */
.L_x_82:
[----:B------:R-:W1:Y:S01]  /*b960*/  LDC R3, c[0x0][0x288] ;  /* 0x0000a200ff037b82 */ /* 0x000e620000000800 */
[----:B------:R-:W-:Y:S01]  /*b970*/  BSSY B0, `(.L_x_87) ;  /* 0x0000039000007945 */ /* 0x000fe20003800000 */
[----:B-1----:R-:W-:-:S13]  /*b980*/  ISETP.GT.AND P4, PT, R3, RZ, P3 ;  /* 0x000000ff0300720c */ /* 0x002fda0001f84270 */
[----:B------:R-:W-:Y:S05]  /*b990*/  @!P4 BRA `(.L_x_88) ;  /* 0x0000000000d8c947 */ /* 0x000fea0003800000 */
[----:B------:R-:W1:Y:S01]  /*b9a0*/  S2R R5, SR_CgaCtaId ;  /* 0x0000000000057919 */ /* 0x000e620000008800 */
[----:B------:R-:W-:-:S04]  /*b9b0*/  MOV R0, 0x400 ;  /* 0x0000040000007802 */ /* 0x000fc80000000f00 */
[----:B-1----:R-:W-:Y:S01]  /*b9c0*/  LEA R5, R5, R0, 0x18 ;  /* 0x0000000005057211 */ /* 0x002fe200078ec0ff */
[----:B------:R-:W-:-:S05]  /*b9d0*/  IMAD.MOV.U32 R0, RZ, RZ, 0x1 ;  /* 0x00000001ff007424 */ /* 0x000fca00078e00ff */
[----:B------:R-:W-:-:S04]  /*b9e0*/  SHF.L.U32 R0, R0, 0x1f, RZ ;  /* 0x0000001f00007819 */ /* 0x000fc800000006ff */
[----:B------:R-:W1:Y:S02]  /*b9f0*/  SYNCS.PHASECHK.TRANS64.TRYWAIT P0, [R5+URZ+0x26820], R0 ;  /* 0x02682000050075a7 */ /* 0x000e64000800017f */
[----:B-1----:R-:W-:Y:S05]  /*ba00*/  @!P0 BRA `(.L_x_89) ;  /* 0x00000020003c8947 */ /* 0x002fea0003800000 */
.L_x_141:
[----:B------:R-:W-:Y:S01]  /*ba10*/  ULOP3.LUT UR4, UR39, 0x2, URZ, 0xfc, !UPT ;  /* 0x0000000227047892 */ /* 0x000fe2000f8efc3f */
[----:B-1----:R-:W-:-:S03]  /*ba20*/  @P2 MOV R0, 0x3200 ;  /* 0x0000320000002802 */ /* 0x002fc60000000f00 */
[----:B------:R-:W-:Y:S01]  /*ba30*/  UPRMT UR4, UR4, 0x9910, URZ ;  /* 0x0000991004047896 */ /* 0x000fe2000800003f */
[----:B------:R1:W-:Y:S03]  /*ba40*/  @P2 SYNCS.ARRIVE.TRANS64 RZ, [R5+URZ+0x26800], R0 ;  /* 0x0268000005ff29a7 */ /* 0x0003e6000800003f */
[----:B------:R-:W-:-:S06]  /*ba50*/  UISETP.NE.AND UP0, UPT, UR4, 0x2, UPT ;  /* 0x000000020400788c */ /* 0x000fcc000bf05270 */
[----:B------:R-:W-:-:S13]  /*ba60*/  PLOP3.LUT P0, PT, PT, PT, UP0, 0x80, 0x0 ;  /* 0x000000000000781c */ /* 0x000fda0003f0f008 */
[----:B-1----:R-:W-:Y:S05]  /*ba70*/  @P0 BRA `(.L_x_90) ;  /* 0x0000000000040947 */ /* 0x002fea0003800000 */
[----:B------:R-:W-:Y:S01]  /*ba80*/  BPT.TRAP 0x1 ;  /* 0x000000040000795c */ /* 0x000fe20000300000 */
.L_x_90:
[----:B------:R-:W-:-:S04]  /*ba90*/  LOP3.LUT P0, RZ, R2, 0x1f, RZ, 0xc0, !PT ;  /* 0x0000001f02ff7812 */ /* 0x000fc8000780c0ff */
[----:B------:R-:W-:-:S13]  /*baa0*/  PLOP3.LUT P0, PT, P0, P2, PT, 0x2a, 0x0 ;  /* 0x000000000000781c */ /* 0x000fda0000704572 */
[----:B------:R-:W-:Y:S05]  /*bab0*/  @P0 BRA `(.L_x_91) ;  /* 0x0000000000040947 */ /* 0x000fea0003800000 */
[----:B------:R-:W-:Y:S01]  /*bac0*/  BPT.TRAP 0x1 ;  /* 0x000000040000795c */ /* 0x000fe20000300000 */
.L_x_91:
[----:B------:R-:W-:Y:S01]  /*bad0*/  R2UR UR40, R5 ;  /* 0x00000000052872ca */ /* 0x000fe200000e0000 */
[----:B------:R-:W-:Y:S01]  /*bae0*/  ULDC.64 UR6, c[0x0][0x198] ;  /* 0x0000660000067ab9 */ /* 0x000fe20000000a00 */
[----:B------:R-:W-:Y:S01]  /*baf0*/  UMOV UR19, URZ ;  /* 0x0000003f00137c82 */ /* 0x000fe20008000000 */
[----:B------:R-:W-:Y:S01]  /*bb00*/  UIADD3 UR4, UP0, UR6, 0xf0, URZ ;  /* 0x000000f006047890 */ /* 0x000fe2000ff1e03f */
[----:B------:R-:W-:Y:S01]  /*bb10*/  IMAD.MOV.U32 R0, RZ, RZ, 0x1 ;  /* 0x00000001ff007424 */ /* 0x000fe200078e00ff */
[----:B------:R-:W-:Y:S02]  /*bb20*/  UIADD3 UR6, UP1, UR6, 0x4f0, URZ ;  /* 0x000004f006067890 */ /* 0x000fe4000ff3e03f */
[----:B------:R-:W-:Y:S02]  /*bb30*/  UIADD3.X UR5, URZ, UR7, URZ, UP0, !UPT ;  /* 0x000000073f057290 */ /* 0x000fe400087fe43f */
[----:B------:R-:W-:Y:S01]  /*bb40*/  UIADD3.X UR7, URZ, UR7, URZ, UP1, !UPT ;  /* 0x000000073f077290 */ /* 0x000fe20008ffe43f */
[----:B------:R-:W-:Y:S01]  /*bb50*/  UMOV UR8, 0x0 ;  /* 0x0000000000087882 */ /* 0x000fe20000000000 */
[----:B------:R-:W-:-:S02]  /*bb60*/  UMOV UR9, 0x10000000 ;  /* 0x1000000000097882 */ /* 0x000fc40000000000 */
[----:B------:R-:W-:Y:S02]  /*bb70*/  UIADD3 UR16, UR40, 0xe000, URZ ;  /* 0x0000e00028107890 */ /* 0x000fe4000fffe03f */
[----:B------:R-:W-:Y:S02]  /*bb80*/  UIADD3 UR17, UR40, 0x26800, URZ ;  /* 0x0002680028117890 */ /* 0x000fe4000fffe03f */
[----:B------:R-:W-:Y:S02]  /*bb90*/  UIADD3 UR32, UR40, 0xf000, URZ ;  /* 0x0000f00028207890 */ /* 0x000fe4000fffe03f */
[----:B------:R-:W-:Y:S02]  /*bba0*/  UIADD3 UR24, UR40, 0x10000, URZ ;  /* 0x0001000028187890 */ /* 0x000fe4000fffe03f */
[----:B------:R-:W-:Y:S01]  /*bbb0*/  UIADD3 UR40, UR40, 0x26000, URZ ;  /* 0x0002600028287890 */ /* 0x000fe2000fffe03f */
[----:B------:R-:W-:Y:S01]  /*bbc0*/  UMOV UR18, URZ ;  /* 0x0000003f00127c82 */ /* 0x000fe20008000000 */
[----:B------:R-:W-:Y:S01]  /*bbd0*/  UMOV UR20, UR36 ;  /* 0x0000002400147c82 */ /* 0x000fe20008000000 */
[----:B------:R-:W-:Y:S01]  /*bbe0*/  UMOV UR21, UR37 ;  /* 0x0000002500157c82 */ /* 0x000fe20008000000 */
[----:B------:R-:W-:Y:S01]  /*bbf0*/  UMOV UR34, 0x10 ;  /* 0x0000001000227882 */ /* 0x000fe20000000000 */
        /* <DEDUP_REMOVED lines=8> */
[----:B------:R-:W-:Y:S01]  /*bc80*/  UMOV UR42, URZ ;  /* 0x0000003f002a7c82 */ /* 0x000fe20008000000 */
[----:B------:R-:W-:Y:S01]  /*bc90*/  UMOV UR43, UR36 ;  /* 0x00000024002b7c82 */ /* 0x000fe20008000000 */
[----:B------:R-:W-:Y:S01]  /*bca0*/  UMOV UR44, UR37 ;  /* 0x00000025002c7c82 */ /* 0x000fe20008000000 */
[----:B------:R-:W-:Y:S01]  /*bcb0*/  UMOV UR41, UR17 ;  /* 0x0000001100297c82 */ /* 0x000fe20008000000 */
[----:B------:R1:W-:Y:S01]  /*bcc0*/  UTMALDG.4D [UR32], [UR4], desc[UR8] ;  /* 0x00000820040075b4 */ /* 0x0003e20008019000 */
[----:B------:R1:W-:Y:S01]  /*bcd0*/  UTMALDG.4D [UR24], [UR4], desc[UR8] ;  /* 0x00000818040075b4 */ /* 0x0003e20008019000 */
[----:B------:R1:W-:Y:S02]  /*bce0*/  UTMALDG.3D [UR40], [UR6], desc[UR8] ;  /* 0x00000828060075b4 */ /* 0x0003e40008011000 */
[----:B-1----:R-:W-:Y:S01]  /*bcf0*/  NOP ;  /* 0x0000000000007918 */ /* 0x002fe20000000000 */
.L_x_88:
[----:B------:R-:W-:Y:S05]  /*bd00*/  BSYNC B0 ;  /* 0x0000000000007941 */ /* 0x000fea0003800000 */
.L_x_87:
[----:B------:R-:W-:Y:S01]  /*bd10*/  BSSY B0, `(.L_x_92) ;  /* 0x0000036000007945 */ /* 0x000fe20003800000 */
[----:B------:R-:W-:-:S03]  /*bd20*/  IMAD.MOV.U32 R8, RZ, RZ, RZ ;  /* 0x000000ffff087224 */ /* 0x000fc600078e00ff */
[----:B------:R-:W-:Y:S05]  /*bd30*/  @!P3 BRA `(.L_x_93) ;  /* 0x0000000000ccb947 */ /* 0x000fea0003800000 */
[----:B------:R-:W1:Y:S01]  /*bd40*/  S2R R6, SR_CgaCtaId ;  /* 0x0000000000067919 */ /* 0x000e620000008800 */
[----:B------:R-:W-:-:S04]  /*bd50*/  MOV R5, 0x400 ;  /* 0x0000040000057802 */ /* 0x000fc80000000f00 */
[----:B-1----:R-:W-:Y:S01]  /*bd60*/  LEA R7, R6, R5, 0x18 ;  /* 0x0000000506077211 */ /* 0x002fe200078ec0ff */
[----:B------:R-:W-:-:S04]  /*bd70*/  IMAD.MOV.U32 R6, RZ, RZ, 0x1 ;  /* 0x00000001ff067424 */ /* 0x000fc800078e00ff */
[----:B------:R-:W-:Y:S01]  /*bd80*/  IMAD R5, R4, 0x8, R7 ;  /* 0x0000000804057824 */ /* 0x000fe200078e0207 */
[----:B------:R-:W-:-:S04]  /*bd90*/  SHF.L.U32 R6, R6, 0x1f, RZ ;  /* 0x0000001f06067819 */ /* 0x000fc800000006ff */
[----:B------:R-:W1:Y:S02]  /*bda0*/  SYNCS.PHASECHK.TRANS64.TRYWAIT P0, [R5+URZ+0x26860], R6 ;  /* 0x02686006050075a7 */ /* 0x000e64000800017f */
[----:B-1----:R-:W-:Y:S05]  /*bdb0*/  @!P0 BRA `(.L_x_94) ;  /* 0x0000001c00648947 */ /* 0x002fea0003800000 */
.L_x_142:
[----:B------:R-:W-:Y:S01]  /*bdc0*/  ULOP3.LUT UR4, UR39, 0x2, URZ, 0xfc, !UPT ;  /* 0x0000000227047892 */ /* 0x000fe2000f8efc3f */
[----:B-1----:R-:W-:-:S03]  /*bdd0*/  @P2 IMAD.MOV.U32 R6, RZ, RZ, 0x1800 ;  /* 0x00001800ff062424 */ /* 0x002fc600078e00ff */
[----:B------:R-:W-:Y:S01]  /*bde0*/  UPRMT UR4, UR4, 0x9910, URZ ;  /* 0x0000991004047896 */ /* 0x000fe2000800003f */
[----:B------:R1:W-:Y:S03]  /*bdf0*/  @P2 SYNCS.ARRIVE.TRANS64 RZ, [R5+URZ+0x26840], R6 ;  /* 0x0268400605ff29a7 */ /* 0x0003e6000800003f */
[----:B------:R-:W-:-:S06]  /*be00*/  UISETP.NE.AND UP0, UPT, UR4, 0x2, UPT ;  /* 0x000000020400788c */ /* 0x000fcc000bf05270 */
[----:B------:R-:W-:-:S13]  /*be10*/  PLOP3.LUT P0, PT, PT, PT, UP0, 0x80, 0x0 ;  /* 0x000000000000781c */ /* 0x000fda0003f0f008 */
[----:B-1----:R-:W-:Y:S05]  /*be20*/  @P0 BRA `(.L_x_95) ;  /* 0x0000000000040947 */ /* 0x002fea0003800000 */
[----:B------:R-:W-:Y:S01]  /*be30*/  BPT.TRAP 0x1 ;  /* 0x000000040000795c */ /* 0x000fe20000300000 */
.L_x_95:
[----:B------:R-:W-:-:S04]  /*be40*/  LOP3.LUT P0, RZ, R2, 0x1f, RZ, 0xc0, !PT ;  /* 0x0000001f02ff7812 */ /* 0x000fc8000780c0ff */
[----:B------:R-:W-:-:S13]  /*be50*/  PLOP3.LUT P0, PT, P0, P2, PT, 0x2a, 0x0 ;  /* 0x000000000000781c */ /* 0x000fda0000704572 */
[----:B------:R-:W-:Y:S05]  /*be60*/  @P0 BRA `(.L_x_96) ;  /* 0x0000000000040947 */ /* 0x000fea0003800000 */
[----:B------:R-:W-:Y:S01]  /*be70*/  BPT.TRAP 0x1 ;  /* 0x000000040000795c */ /* 0x000fe20000300000 */
.L_x_96:
[----:B------:R-:W-:Y:S01]  /*be80*/  R2UR UR5, R7 ;  /* 0x00000000070572ca */ /* 0x000fe200000e0000 */
[----:B------:R-:W-:Y:S01]  /*be90*/  ULDC.64 UR8, c[0x0][0x198] ;  /* 0x0000660000087ab9 */ /* 0x000fe20000000a00 */
[C---:B------:R-:W-:Y:S01]  /*bea0*/  R2UR UR24, R4.reuse ;  /* 0x00000000041872ca */ /* 0x040fe200000e0000 */
[----:B------:R-:W-:Y:S01]  /*beb0*/  UIADD3 UR4, UP0, UR8, 0x2f0, URZ ;  /* 0x000002f008047890 */ /* 0x000fe2000ff1e03f */
[----:B------:R-:W-:Y:S01]  /*bec0*/  R2UR UR25, R5 ;  /* 0x00000000051972ca */ /* 0x000fe200000e0000 */
[----:B------:R-:W-:Y:S01]  /*bed0*/  UMOV UR6, 0x0 ;  /* 0x0000000000067882 */ /* 0x000fe20000000000 */
[----:B------:R-:W-:Y:S01]  /*bee0*/  UMOV UR7, 0x10000000 ;  /* 0x1000000000077882 */ /* 0x000fe20000000000 */
[----:B------:R-:W-:Y:S01]  /*bef0*/  UMOV UR26, URZ ;  /* 0x0000003f001a7c82 */ /* 0x000fe20008000000 */
[----:B------:R-:W-:Y:S01]  /*bf00*/  UMOV UR27, UR11 ;  /* 0x0000000b001b7c82 */ /* 0x000fe20008000000 */
[----:B------:R-:W-:Y:S01]  /*bf10*/  UMOV UR28, UR36 ;  /* 0x00000024001c7c82 */ /* 0x000fe20008000000 */
[----:B------:R-:W-:Y:S01]  /*bf20*/  UMOV UR29, UR37 ;  /* 0x00000025001d7c82 */ /* 0x000fe20008000000 */
[----:B------:R-:W-:Y:S01]  /*bf30*/  UMOV UR18, 0x10 ;  /* 0x0000001000127882 */ /* 0x000fe20000000000 */
[----:B------:R-:W-:Y:S01]  /*bf40*/  UMOV UR19, UR11 ;  /* 0x0000000b00137c82 */ /* 0x000fe20008000000 */
[----:B------:R-:W-:Y:S01]  /*bf50*/  UMOV UR20, UR36 ;  /* 0x0000002400147c82 */ /* 0x000fe20008000000 */
[----:B------:R-:W-:Y:S01]  /*bf60*/  UMOV UR21, UR37 ;  /* 0x0000002500157c82 */ /* 0x000fe20008000000 */
[----:B------:R-:W-:Y:S01]  /*bf70*/  UIMAD UR24, UR24, 0x1800, UR5 ;  /* 0x00001800181878a4 */ /* 0x000fe2000f8e0205 */
[----:B------:R-:W-:Y:S01]  /*bf80*/  VIADD R4, R4, 0x1 ;  /* 0x0000000104047836 */ /* 0x000fe20000000000 */
[----:B------:R-:W-:Y:S01]  /*bf90*/  UIADD3 UR25, UR25, 0x26840, URZ ;  /* 0x0002684019197890 */ /* 0x000fe2000fffe03f */
[----:B------:R-:W-:Y:S01]  /*bfa0*/  IMAD.MOV.U32 R8, RZ, RZ, 0x40 ;  /* 0x00000040ff087424 */ /* 0x000fe200078e00ff */
[----:B------:R-:W-:-:S02]  /*bfb0*/  UIADD3.X UR5, URZ, UR9, URZ, UP0, !UPT ;  /* 0x000000093f057290 */ /* 0x000fc400087fe43f */
[----:B------:R-:W-:Y:S02]  /*bfc0*/  UIADD3 UR16, UR24, 0x800, URZ ;  /* 0x0000080018107890 */ /* 0x000fe4000fffe03f */
[----:B------:R-:W-:Y:S01]  /*bfd0*/  UIADD3 UR8, UR24, 0x1000, URZ ;  /* 0x0000100018087890 */ /* 0x000fe2000fffe03f */
[----:B------:R-:W-:Y:S01]  /*bfe0*/  UMOV UR17, UR25 ;  /* 0x0000001900117c82 */ /* 0x000fe20008000000 */
[----:B------:R-:W-:Y:S01]  /*bff0*/  UMOV UR10, 0x20 ;  /* 0x00000020000a7882 */ /* 0x000fe20000000000 */
[----:B------:R-:W-:Y:S01]  /*c000*/  UMOV UR12, UR36 ;  /* 0x00000024000c7c82 */ /* 0x000fe20008000000 */
[----:B------:R-:W-:Y:S01]  /*c010*/  UMOV UR13, UR37 ;  /* 0x00000025000d7c82 */ /* 0x000fe20008000000 */
[----:B------:R1:W-:Y:S01]  /*c020*/  UTMALDG.4D [UR24], [UR4], desc[UR6] ;  /* 0x00000618040075b4 */ /* 0x0003e20008019000 */
[----:B------:R-:W-:Y:S01]  /*c030*/  UMOV UR9, UR25 ;  /* 0x0000001900097c82 */ /* 0x000fe20008000000 */
[----:B------:R1:W-:Y:S02]  /*c040*/  UTMALDG.4D [UR16], [UR4], desc[UR6] ;  /* 0x00000610040075b4 */ /* 0x0003e40008019000 */
[----:B------:R1:W-:Y:S02]  /*c050*/  UTMALDG.4D [UR8], [UR4], desc[UR6] ;  /* 0x00000608040075b4 */ /* 0x0003e40008019000 */
[----:B-1----:R-:W-:Y:S01]  /*c060*/  NOP ;  /* 0x0000000000007918 */ /* 0x002fe20000000000 */
.L_x_93:
[----:B------:R-:W-:Y:S05]  /*c070*/  BSYNC B0 ;  /* 0x0000000000007941 */ /* 0x000fea0003800000 */
.L_x_92:
[----:B------:R-:W-:Y:S01]  /*c080*/  BSSY B0, `(.L_x_97) ;  /* 0x0000039000007945 */ /* 0x000fe20003800000 */
[----:B------:R-:W-:-:S03]  /*c090*/  MOV R5, 0x1 ;  /* 0x0000000100057802 */ /* 0x000fc60000000f00 */
[----:B------:R-:W-:Y:S05]  /*c0a0*/  @!P3 BRA `(.L_x_98) ;  /* 0x0000000000d8b947 */ /* 0x000fea0003800000 */
[----:B------:R-:W1:Y:S01]  /*c0b0*/  S2R R6, SR_CgaCtaId ;  /* 0x0000000000067919 */ /* 0x000e620000008800 */
[----:B------:R-:W-:Y:S01]  /*c0c0*/  MOV R5, 0x400 ;  /* 0x0000040000057802 */ /* 0x000fe20000000f00 */
[----:B------:R-:W-:-:S05]  /*c0d0*/  IMAD.MOV.U32 R7, RZ, RZ, 0x1 ;  /* 0x00000001ff077424 */ /* 0x000fca00078e00ff */
[----:B------:R-:W-:Y:S02]  /*c0e0*/  SHF.L.U32 R7, R7, 0x1f, RZ ;  /* 0x0000001f07077819 */ /* 0x000fe400000006ff */
[----:B-1----:R-:W-:-:S05]  /*c0f0*/  LEA R5, R6, R5, 0x18 ;  /* 0x0000000506057211 */ /* 0x002fca00078ec0ff */
[----:B------:R-:W-:-:S04]  /*c100*/  IMAD R6, R4, 0x8, R5 ;  /* 0x0000000804067824 */ /* 0x000fc800078e0205 */
[----:B------:R-:W1:Y:S02]  /*c110*/  SYNCS.PHASECHK.TRANS64.TRYWAIT P0, [R6+URZ+0x26860], R7 ;  /* 0x02686007060075a7 */ /* 0x000e64000800017f */
[----:B-1----:R-:W-:Y:S05]  /*c120*/  @!P0 BRA `(.L_x_99) ;  /* 0x00000018009c8947 */ /* 0x002fea0003800000 */
.L_x_143:
        /* <DEDUP_REMOVED lines=8> */
.L_x_100:
[----:B------:R-:W-:-:S04]  /*c1b0*/  LOP3.LUT P0, RZ, R2, 0x1f, RZ, 0xc0, !PT ;  /* 0x0000001f02ff7812 */ /* 0x000fc8000780c0ff */
[----:B------:R-:W-:-:S13]  /*c1c0*/  PLOP3.LUT P0, PT, P0, P2, PT, 0x2a, 0x0 ;  /* 0x000000000000781c */ /* 0x000fda0000704572 */
[----:B------:R-:W-:Y:S05]  /*c1d0*/  @P0 BRA `(.L_x_101) ;  /* 0x0000000000040947 */ /* 0x000fea0003800000 */
[----:B------:R-:W-:Y:S01]  /*c1e0*/  BPT.TRAP 0x1 ;  /* 0x000000040000795c */ /* 0x000fe20000300000 */
.L_x_101:
[----:B------:R-:W-:Y:S01]  /*c1f0*/  R2UR UR5, R5 ;  /* 0x00000000050572ca */ /* 0x000fe200000e0000 */
[----:B------:R-:W-:Y:S01]  /*c200*/  ULDC.64 UR8, c[0x0][0x198] ;  /* 0x0000660000087ab9 */ /* 0x000fe20000000a00 */
[----:B------:R-:W-:Y:S01]  /*c210*/  R2UR UR32, R4 ;  /* 0x00000000042072ca */ /* 0x000fe200000e0000 */
[----:B------:R-:W-:Y:S01]  /*c220*/  UIADD3 UR4, UP0, UR8, 0x1f0, URZ ;  /* 0x000001f008047890 */ /* 0x000fe2000ff1e03f */
[----:B------:R-:W-:Y:S01]  /*c230*/  R2UR UR33, R6 ;  /* 0x00000000062172ca */ /* 0x000fe200000e0000 */
[----:B------:R-:W-:Y:S01]  /*c240*/  UMOV UR6, 0x0 ;  /* 0x0000000000067882 */ /* 0x000fe20000000000 */
[----:B------:R-:W-:Y:S01]  /*c250*/  R2UR UR35, R8 ;  /* 0x00000000082372ca */ /* 0x000fe200000e0000 */
[----:B------:R-:W-:Y:S01]  /*c260*/  UMOV UR7, 0x10000000 ;  /* 0x1000000000077882 */ /* 0x000fe20000000000 */
[----:B------:R-:W-:Y:S01]  /*c270*/  UMOV UR34, URZ ;  /* 0x0000003f00227c82 */ /* 0x000fe20008000000 */
[----:B------:R-:W-:Y:S01]  /*c280*/  UMOV UR26, 0x10 ;  /* 0x00000010001a7882 */ /* 0x000fe20000000000 */
[----:B------:R-:W-:Y:S01]  /*c290*/  UMOV UR28, UR36 ;  /* 0x00000024001c7c82 */ /* 0x000fe20008000000 */
[----:B------:R-:W-:Y:S01]  /*c2a0*/  UMOV UR29, UR37 ;  /* 0x00000025001d7c82 */ /* 0x000fe20008000000 */
[----:B------:R-:W-:Y:S01]  /*c2b0*/  UMOV UR18, 0x20 ;  /* 0x0000002000127882 */ /* 0x000fe20000000000 */
[----:B------:R-:W-:Y:S01]  /*c2c0*/  UMOV UR20, UR36 ;  /* 0x0000002400147c82 */ /* 0x000fe20008000000 */
[----:B------:R-:W-:Y:S01]  /*c2d0*/  UMOV UR21, UR37 ;  /* 0x0000002500157c82 */ /* 0x000fe20008000000 */
[----:B------:R-:W-:Y:S01]  /*c2e0*/  UIMAD UR32, UR32, 0x1800, UR5 ;  /* 0x00001800202078a4 */ /* 0x000fe2000f8e0205 */
[----:B------:R-:W-:Y:S01]  /*c2f0*/  VIADD R4, R4, 0x1 ;  /* 0x0000000104047836 */ /* 0x000fe20000000000 */
[----:B------:R-:W-:-:S02]  /*c300*/  UIADD3 UR33, UR33, 0x26840, URZ ;  /* 0x0002684021217890 */ /* 0x000fc4000fffe03f */
[----:B------:R-:W-:Y:S02]  /*c310*/  UIADD3 UR35, UR11, UR35, URZ ;  /* 0x000000230b237290 */ /* 0x000fe4000fffe03f */
[----:B------:R-:W-:Y:S01]  /*c320*/  UIADD3.X UR5, URZ, UR9, URZ, UP0, !UPT ;  /* 0x000000093f057290 */ /* 0x000fe200087fe43f */
[C---:B------:R-:W-:Y:S01]  /*c330*/  ISETP.NE.AND P5, PT, R4.reuse, 0x4, PT ;  /* 0x000000040400780c */ /* 0x040fe20003fa5270 */
[----:B------:R-:W-:Y:S01]  /*c340*/  UIADD3 UR24, UR32, 0x800, URZ ;  /* 0x0000080020187890 */ /* 0x000fe2000fffe03f */
[C---:B------:R-:W-:Y:S01]  /*c350*/  ISETP.NE.AND P0, PT, R4.reuse, 0x4, PT ;  /* 0x000000040400780c */ /* 0x040fe20003f05270 */
[----:B------:R-:W-:Y:S01]  /*c360*/  UIADD3 UR16, UR32, 0x1000, URZ ;  /* 0x0000100020107890 */ /* 0x000fe2000fffe03f */
[----:B------:R-:W-:Y:S01]  /*c370*/  SEL R4, R4, RZ, P5 ;  /* 0x000000ff04047207 */ /* 0x000fe20002800000 */
[----:B------:R-:W-:Y:S01]  /*c380*/  UMOV UR25, UR33 ;  /* 0x0000002100197c82 */ /* 0x000fe20008000000 */
[----:B------:R-:W-:Y:S01]  /*c390*/  UMOV UR27, UR35 ;  /* 0x00000023001b7c82 */ /* 0x000fe20008000000 */
[----:B------:R-:W-:Y:S01]  /*c3a0*/  UMOV UR17, UR33 ;  /* 0x0000002100117c82 */ /* 0x000fe20008000000 */
[----:B------:R1:W-:Y:S01]  /*c3b0*/  UTMALDG.4D [UR32], [UR4], desc[UR6] ;  /* 0x00000620040075b4 */ /* 0x0003e20008019000 */
[----:B------:R-:W-:Y:S01]  /*c3c0*/  UMOV UR19, UR35 ;  /* 0x0000002300137c82 */ /* 0x000fe20008000000 */
[----:B------:R-:W-:Y:S01]  /*c3d0*/  SEL R5, RZ, 0x1, !P0 ;  /* 0x00000001ff057807 */ /* 0x000fe20004000000 */
[----:B------:R1:W-:Y:S01]  /*c3e0*/  UTMALDG.4D [UR24], [UR4], desc[UR6] ;  /* 0x00000618040075b4 */ /* 0x0003e20008019000 */
[----:B------:R1:W-:Y:S02]  /*c3f0*/  UTMALDG.4D [UR16], [UR4], desc[UR6] ;  /* 0x00000610040075b4 */ /* 0x0003e40008019000 */
[----:B-1----:R-:W-:-:S03]  /*c400*/  NOP ;  /* 0x0000000000007918 */ /* 0x002fc60000000000 */
.L_x_98:
[----:B------:R-:W-:Y:S05]  /*c410*/  BSYNC B0 ;  /* 0x0000000000007941 */ /* 0x000fea0003800000 */
.L_x_97:
[----:B------:R-:W-:Y:S01]  /*c420*/  BSSY B0, `(.L_x_102) ;  /* 0x000003f000007945 */ /* 0x000fe20003800000 */
[----:B------:R-:W-:-:S03]  /*c430*/  IMAD.MOV.U32 R9, RZ, RZ, RZ ;  /* 0x000000ffff097224 */ /* 0x000fc600078e00ff */
        /* <DEDUP_REMOVED lines=9> */
.L_x_144:
        /* <DEDUP_REMOVED lines=8> */
.L_x_105:
[----:B------:R-:W-:-:S04]  /*c550*/  LOP3.LUT P0, RZ, R2, 0x1f, RZ, 0xc0, !PT ;  /* 0x0000001f02ff7812 */ /* 0x000fc8000780c0ff */
[----:B------:R-:W-:-:S13]  /*c560*/  PLOP3.LUT P0, PT, P0, P2, PT, 0x2a, 0x0 ;  /* 0x000000000000781c */ /* 0x000fda0000704572 */
[----:B------:R-:W-:Y:S05]  /*c570*/  @P0 BRA `(.L_x_106) ;  /* 0x0000000000040947 */ /* 0x000fea0003800000 */
[----:B------:R-:W-:Y:S01]  /*c580*/  BPT.TRAP 0x1 ;  /* 0x000000040000795c */ /* 0x000fe20000300000 */
.L_x_106:
[----:B------:R-:W-:Y:S01]  /*c590*/  R2UR UR33, R6 ;  /* 0x00000000062172ca */ /* 0x000fe200000e0000 */
[C-C-:B------:R-:W-:Y:S01]  /*c5a0*/  IMAD R6, R0.reuse, 0x3000, R7.reuse ;  /* 0x0000300000067824 */ /* 0x140fe200078e0207 */
[----:B------:R-:W-:Y:S01]  /*c5b0*/  ULDC.64 UR6, c[0x0][0x198] ;  /* 0x0000660000067ab9 */ /* 0x000fe20000000a00 */
[C---:B------:R-:W-:Y:S01]  /*c5c0*/  IMAD R7, R0.reuse, 0x200, R7 ;  /* 0x0000020000077824 */ /* 0x040fe200078e0207 */
[----:B------:R-:W-:Y:S01]  /*c5d0*/  UIADD3 UR4, UP0, UR6, 0x3f0, URZ ;  /* 0x000003f006047890 */ /* 0x000fe2000ff1e03f */
[----:B------:R-:W-:Y:S01]  /*c5e0*/  VIADD R0, R0, 0x1 ;  /* 0x0000000100007836 */ /* 0x000fe20000000000 */
[----:B------:R-:W-:Y:S01]  /*c5f0*/  R2UR UR16, R6 ;  /* 0x00000000061072ca */ /* 0x000fe200000e0000 */
[----:B------:R-:W-:Y:S01]  /*c600*/  UIADD3 UR6, UP1, UR6, 0x5f0, URZ ;  /* 0x000005f006067890 */ /* 0x000fe2000ff3e03f */
[----:B------:R-:W-:Y:S01]  /*c610*/  R2UR UR40, R7 ;  /* 0x00000000072872ca */ /* 0x000fe200000e0000 */
[----:B------:R-:W-:Y:S01]  /*c620*/  UIADD3.X UR5, URZ, UR7, URZ, UP0, !UPT ;  /* 0x000000073f057290 */ /* 0x000fe200087fe43f */
[----:B------:R-:W-:Y:S01]  /*c630*/  IMAD.MOV.U32 R9, RZ, RZ, 0x1 ;  /* 0x00000001ff097424 */ /* 0x000fe200078e00ff */
[----:B------:R-:W-:-:S02]  /*c640*/  UIADD3.X UR7, URZ, UR7, URZ, UP1, !UPT ;  /* 0x000000073f077290 */ /* 0x000fc40008ffe43f */
[----:B------:R-:W-:Y:S01]  /*c650*/  UIADD3 UR33, UR33, 0x26800, URZ ;  /* 0x0002680021217890 */ /* 0x000fe2000fffe03f */
[----:B------:R-:W-:Y:S01]  /*c660*/  UMOV UR35, URZ ;  /* 0x0000003f00237c82 */ /* 0x000fe20008000000 */
[----:B------:R-:W-:Y:S01]  /*c670*/  UMOV UR8, 0x0 ;  /* 0x0000000000087882 */ /* 0x000fe20000000000 */
[----:B------:R-:W-:Y:S01]  /*c680*/  UMOV UR9, 0x10000000 ;  /* 0x1000000000097882 */ /* 0x000fe20000000000 */
[----:B------:R-:W-:Y:S02]  /*c690*/  UMOV UR34, URZ ;  /* 0x0000003f00227c82 */ /* 0x000fe40008000000 */
[----:B------:R-:W-:Y:S02]  /*c6a0*/  UIADD3 UR32, UR16, 0xe000, URZ ;  /* 0x0000e00010207890 */ /* 0x000fe4000fffe03f */
[----:B------:R-:W-:Y:S02]  /*c6b0*/  UIADD3 UR24, UR16, 0xf000, URZ ;  /* 0x0000f00010187890 */ /* 0x000fe4000fffe03f */
[----:B------:R-:W-:-:S02]  /*c6c0*/  UIADD3 UR16, UR16, 0x10000, URZ ;  /* 0x0001000010107890 */ /* 0x000fc4000fffe03f */
[----:B------:R-:W-:Y:S01]  /*c6d0*/  UIADD3 UR40, UR40, 0x26000, URZ ;  /* 0x0002600028287890 */ /* 0x000fe2000fffe03f */
[----:B------:R-:W-:Y:S01]  /*c6e0*/  UMOV UR26, 0x10 ;  /* 0x00000010001a7882 */ /* 0x000fe20000000000 */
[----:B------:R-:W-:Y:S01]  /*c6f0*/  UMOV UR28, UR36 ;  /* 0x00000024001c7c82 */ /* 0x000fe20008000000 */
        /* <DEDUP_REMOVED lines=17> */
.L_x_103:
[----:B------:R-:W-:Y:S05]  /*c810*/  BSYNC B0 ;  /* 0x0000000000007941 */ /* 0x000fea0003800000 */
.L_x_102:
[----:B------:R-:W-:Y:S04]  /*c820*/  BSSY B0, `(.L_x_107) ;  /* 0x0000032000007945 */ /* 0x000fe80003800000 */
[----:B------:R-:W-:Y:S05]  /*c830*/  @!P3 BRA `(.L_x_108) ;  /* 0x0000000000c0b947 */ /* 0x000fea0003800000 */
[----:B------:R-:W1:Y:S01]  /*c840*/  S2R R7, SR_CgaCtaId ;  /* 0x0000000000077919 */ /* 0x000e620000008800 */
[----:B------:R-:W-:Y:S02]  /*c850*/  MOV R6, 0x400 ;  /* 0x0000040000067802 */ /* 0x000fe40000000f00 */
[----:B------:R-:W-:Y:S02]  /*c860*/  SHF.L.U32 R5, R5, 0x1f, RZ ;  /* 0x0000001f05057819 */ /* 0x000fe400000006ff */
[----:B-1----:R-:W-:-:S05]  /*c870*/  LEA R7, R7, R6, 0x18 ;  /* 0x0000000607077211 */ /* 0x002fca00078ec0ff */
[----:B------:R-:W-:-:S04]  /*c880*/  IMAD R6, R4, 0x8, R7 ;  /* 0x0000000804067824 */ /* 0x000fc800078e0207 */
[----:B------:R-:W1:Y:S02]  /*c890*/  SYNCS.PHASECHK.TRANS64.TRYWAIT P0, [R6+URZ+0x26860], R5 ;  /* 0x02686005060075a7 */ /* 0x000e64000800017f */
[----:B-1----:R-:W-:Y:S05]  /*c8a0*/  @!P0 BRA `(.L_x_109) ;  /* 0x0000001000e48947 */ /* 0x002fea0003800000 */
.L_x_145:
        /* <DEDUP_REMOVED lines=8> */
.L_x_110:
[----:B------:R-:W-:-:S04]  /*c930*/  LOP3.LUT P0, RZ, R2, 0x1f, RZ, 0xc0, !PT ;  /* 0x0000001f02ff7812 */ /* 0x000fc8000780c0ff */
[----:B------:R-:W-:-:S13]  /*c940*/  PLOP3.LUT P0, PT, P0, P2, PT, 0x2a, 0x0 ;  /* 0x000000000000781c */ /* 0x000fda0000704572 */
[----:B------:R-:W-:Y:S05]  /*c950*/  @P0 BRA `(.L_x_111) ;  /* 0x0000000000040947 */ /* 0x000fea0003800000 */
[----:B------:R-:W-:Y:S01]  /*c960*/  BPT.TRAP 0x1 ;  /* 0x000000040000795c */ /* 0x000fe20000300000 */
.L_x_111:
        /* <DEDUP_REMOVED lines=15> */
[----:B------:R-:W-:-:S02]  /*ca60*/  UIMAD UR32, UR32, 0x1800, UR5 ;  /* 0x00001800202078a4 */ /* 0x000fc4000f8e0205 */
[----:B------:R-:W-:Y:S02]  /*ca70*/  UIADD3 UR35, UR11, UR35, URZ ;  /* 0x000000230b237290 */ /* 0x000fe4000fffe03f */
[----:B------:R-:W-:Y:S02]  /*ca80*/  UIADD3 UR33, UR33, 0x26840, URZ ;  /* 0x0002684021217890 */ /* 0x000fe4000fffe03f */
[----:B------:R-:W-:Y:S02]  /*ca90*/  UIADD3.X UR5, URZ, UR9, URZ, UP0, !UPT ;  /* 0x000000093f057290 */ /* 0x000fe400087fe43f */
[----:B------:R-:W-:Y:S02]  /*caa0*/  UIADD3 UR24, UR32, 0x800, URZ ;  /* 0x0000080020187890 */ /* 0x000fe4000fffe03f */
[----:B------:R-:W-:Y:S01]  /*cab0*/  UIADD3 UR16, UR32, 0x1000, URZ ;  /* 0x0000100020107890 */ /* 0x000fe2000fffe03f */
[----:B------:R-:W-:Y:S01]  /*cac0*/  UMOV UR25, UR33 ;  /* 0x0000002100197c82 */ /* 0x000fe20008000000 */
[----:B------:R-:W-:Y:S01]  /*cad0*/  UMOV UR27, UR35 ;  /* 0x00000023001b7c82 */ /* 0x000fe20008000000 */
[----:B------:R-:W-:-:S02]  /*cae0*/  UMOV UR17, UR33 ;  /* 0x0000002100117c82 */ /* 0x000fc40008000000 */
[----:B------:R1:W-:Y:S01]  /*caf0*/  UTMALDG.4D [UR32], [UR4], desc[UR6] ;  /* 0x00000620040075b4 */ /* 0x0003e20008019000 */
[----:B------:R-:W-:Y:S01]  /*cb00*/  UMOV UR19, UR35 ;  /* 0x0000002300137c82 */ /* 0x000fe20008000000 */
[----:B------:R1:W-:Y:S02]  /*cb10*/  UTMALDG.4D [UR24], [UR4], desc[UR6] ;  /* 0x00000618040075b4 */ /* 0x0003e40008019000 */
[----:B------:R1:W-:Y:S02]  /*cb20*/  UTMALDG.4D [UR16], [UR4], desc[UR6] ;  /* 0x00000610040075b4 */ /* 0x0003e40008019000 */
[----:B-1----:R-:W-:Y:S01]  /*cb30*/  NOP ;  /* 0x0000000000007918 */ /* 0x002fe20000000000 */
.L_x_108:
[----:B------:R-:W-:Y:S05]  /*cb40*/  BSYNC B0 ;  /* 0x0000000000007941 */ /* 0x000fea0003800000 */
.L_x_107:
[----:B------:R-:W-:-:S13]  /*cb50*/  ISETP.GE.AND P0, PT, R3, 0x81, PT ;  /* 0x000000810300780c */ /* 0x000fda0003f06270 */
[----:B------:R-:W-:Y:S05]  /*cb60*/  @!P0 EXIT ;  /* 0x000000000000894d */ /* 0x000fea0003800000 */
[----:B------:R-:W-:Y:S01]  /*cb70*/  VIADD R3, R3, 0x7f ;  /* 0x0000007f03037836 */ /* 0x000fe20000000000 */
[----:B------:R-:W-:Y:S01]  /*cb80*/  LOP3.LUT P0, RZ, R2, 0x1f, RZ, 0xc0, !PT ;  /* 0x0000001f02ff7812 */ /* 0x000fe2000780c0ff */
[----:B------:R-:W-:Y:S03]  /*cb90*/  BSSY B0, `(.L_x_112) ;  /* 0x00000a6000007945 */ /* 0x000fe60003800000 */
[----:B------:R-:W-:Y:S02]  /*cba0*/  SHF.R.S32.HI R2, RZ, 0x1f, R3 ;  /* 0x0000001fff027819 */ /* 0x000fe40000011403 */
[----:B------:R-:W-:Y:S02]  /*cbb0*/  PLOP3.LUT P0, PT, P0, P2, PT, 0x2a, 0x0 ;  /* 0x000000000000781c */ /* 0x000fe40000704572 */
[----:B------:R-:W-:Y:S01]  /*cbc0*/  LEA.HI R2, R2, R3, RZ, 0x7 ;  /* 0x0000000302027211 */ /* 0x000fe200078f38ff */
[----:B------:R-:W-:-:S03]  /*cbd0*/  IMAD.U32 R3, RZ, RZ, UR39 ;  /* 0x00000027ff037e24 */ /* 0x000fc6000f8e00ff */
[----:B------:R-:W-:Y:S02]  /*cbe0*/  SHF.R.S32.HI R4, RZ, 0x7, R2 ;  /* 0x00000007ff047819 */ /* 0x000fe40000011402 */
[----:B------:R-:W-:Y:S01]  /*cbf0*/  LOP3.LUT R2, R3, 0x2, RZ, 0xfc, !PT ;  /* 0x0000000203027812 */ /* 0x000fe200078efcff */
[----:B------:R-:W-:Y:S01]  /*cc00*/  IMAD.MOV.U32 R3, RZ, RZ, 0x1 ;  /* 0x00000001ff037424 */ /* 0x000fe200078e00ff */
[----:B------:R-:W-:-:S07]  /*cc10*/  SHF.L.U32 R4, R4, 0x2, RZ ;  /* 0x0000000204047819 */ /* 0x000fce00000006ff */
.L_x_127:
[----:B------:R-:W-:Y:S04]  /*cc20*/  BSSY B1, `(.L_x_113) ;  /* 0x000002e000017945 */ /* 0x000fe80003800000 */
[----:B------:R-:W-:Y:S05]  /*cc30*/  @!P3 BRA `(.L_x_114) ;  /* 0x0000000000b0b947 */ /* 0x000fea0003800000 */
[----:B------:R-:W1:Y:S01]  /*cc40*/  S2R R6, SR_CgaCtaId ;  /* 0x0000000000067919 */ /* 0x000e620000008800 */
[----:B------:R-:W-:-:S04]  /*cc50*/  MOV R5, 0x400 ;  /* 0x0000040000057802 */ /* 0x000fc80000000f00 */
[----:B-1----:R-:W-:Y:S02]  /*cc60*/  LEA R7, R6, R5, 0x18 ;  /* 0x0000000506077211 */ /* 0x002fe400078ec0ff */
[----:B------:R-:W-:-:S03]  /*cc70*/  SHF.L.U32 R5, R3, 0x1f, RZ ;  /* 0x0000001f03057819 */ /* 0x000fc600000006ff */
[----:B------:R-:W-:-:S04]  /*cc80*/  IMAD R6, R0, 0x8, R7 ;  /* 0x0000000800067824 */ /* 0x000fc800078e0207 */
[----:B------:R-:W1:Y:S02]  /*cc90*/  SYNCS.PHASECHK.TRANS64.TRYWAIT P4, [R6+URZ+0x26820], R5 ;  /* 0x02682005060075a7 */ /* 0x000e64000808017f */
[----:B-1----:R-:W-:Y:S05]  /*cca0*/  @!P4 BRA `(.L_x_115) ;  /* 0x0000000c00f8c947 */ /* 0x002fea0003800000 */
.L_x_146:
[----:B-1----:R-:W-:-:S04]  /*ccb0*/  @P2 IMAD.MOV.U32 R5, RZ, RZ, 0x3200 ;  /* 0x00003200ff052424 */ /* 0x002fc800078e00ff */
[----:B------:R1:W-:Y:S02]  /*ccc0*/  @P2 SYNCS.ARRIVE.TRANS64 RZ, [R6+URZ+0x26800], R5 ;  /* 0x0268000506ff29a7 */ /* 0x0003e4000800003f */
[----:B-1----:R-:W-:-:S04]  /*ccd0*/  PRMT R5, R2, 0x9910, RZ ;  /* 0x0000991002057816 */ /* 0x002fc800000000ff */
[----:B------:R-:W-:-:S13]  /*cce0*/  ISETP.NE.AND P4, PT, R5, 0x2, PT ;  /* 0x000000020500780c */ /* 0x000fda0003f85270 */
[----:B------:R-:W-:Y:S05]  /*ccf0*/  @P4 BRA `(.L_x_116) ;  /* 0x0000000000044947 */ /* 0x000fea0003800000 */
[----:B------:R-:W-:Y:S01]  /*cd00*/  BPT.TRAP 0x1 ;  /* 0x000000040000795c */ /* 0x000fe20000300000 */
.L_x_116:
[----:B------:R-:W-:Y:S05]  /*cd10*/  @P0 BRA `(.L_x_117) ;  /* 0x0000000000040947 */ /* 0x000fea0003800000 */
[----:B------:R-:W-:Y:S01]  /*cd20*/  BPT.TRAP 0x1 ;  /* 0x000000040000795c */ /* 0x000fe20000300000 */
.L_x_117:
[----:B------:R-:W-:Y:S01]  /*cd30*/  IMAD R7, R0, 0x3000, R7 ;  /* 0x0000300000077824 */ /* 0x000fe200078e0207 */
[----:B------:R-:W-:Y:S01]  /*cd40*/  R2UR UR33, R6 ;  /* 0x00000000062172ca */ /* 0x000fe200000e0000 */
[----:B------:R-:W-:Y:S01]  /*cd50*/  ULDC.64 UR4, c[0x0][0x198] ;  /* 0x0000660000047ab9 */ /* 0x000fe20000000a00 */
[----:B------:R-:W-:Y:S01]  /*cd60*/  R2UR UR35, R9 ;  /* 0x00000000092372ca */ /* 0x000fe200000e0000 */
[----:B------:R-:W-:Y:S01]  /*cd70*/  UIADD3 UR4, UP0, UR4, 0xf0, URZ ;  /* 0x000000f004047890 */ /* 0x000fe2000ff1e03f */
[----:B------:R-:W-:Y:S01]  /*cd80*/  R2UR UR16, R7 ;  /* 0x00000000071072ca */ /* 0x000fe200000e0000 */
[----:B------:R-:W-:Y:S01]  /*cd90*/  UMOV UR6, 0x0 ;  /* 0x0000000000067882 */ /* 0x000fe20000000000 */
[----:B------:R-:W-:Y:S01]  /*cda0*/  UMOV UR7, 0x10000000 ;  /* 0x1000000000077882 */ /* 0x000fe20000000000 */
[----:B------:R-:W-:Y:S01]  /*cdb0*/  UIADD3.X UR5, URZ, UR5, URZ, UP0, !UPT ;  /* 0x000000053f057290 */ /* 0x000fe200087fe43f */
[----:B------:R-:W-:Y:S01]  /*cdc0*/  UMOV UR34, URZ ;  /* 0x0000003f00227c82 */ /* 0x000fe20008000000 */
[----:B------:R-:W-:Y:S01]  /*cdd0*/  UMOV UR26, 0x10 ;  /* 0x00000010001a7882 */ /* 0x000fe20000000000 */
[----:B------:R-:W-:Y:S01]  /*cde0*/  UMOV UR28, UR36 ;  /* 0x00000024001c7c82 */ /* 0x000fe20008000000 */
[----:B------:R-:W-:-:S02]  /*cdf0*/  UMOV UR29, UR37 ;  /* 0x00000025001d7c82 */ /* 0x000fc40008000000 */
[----:B------:R-:W-:Y:S02]  /*ce00*/  UIADD3 UR33, UR33, 0x26800, URZ ;  /* 0x0002680021217890 */ /* 0x000fe4000fffe03f */
[----:B------:R-:W-:Y:S02]  /*ce10*/  USHF.L.U32 UR35, UR35, 0x7, URZ ;  /* 0x0000000723237899 */ /* 0x000fe4000800063f */
[----:B------:R-:W-:Y:S02]  /*ce20*/  UIADD3 UR32, UR16, 0xe000, URZ ;  /* 0x0000e00010207890 */ /* 0x000fe4000fffe03f */
[----:B------:R-:W-:Y:S02]  /*ce30*/  UIADD3 UR24, UR16, 0xf000, URZ ;  /* 0x0000f00010187890 */ /* 0x000fe4000fffe03f */
[----:B------:R-:W-:Y:S01]  /*ce40*/  UIADD3 UR16, UR16, 0x10000, URZ ;  /* 0x0001000010107890 */ /* 0x000fe2000fffe03f */
        /* <DEDUP_REMOVED lines=11> */
.L_x_114:
[----:B------:R-:W-:Y:S05]  /*cf00*/  BSYNC B1 ;  /* 0x0000000000017941 */ /* 0x000fea0003800000 */
.L_x_113:
[C---:B------:R-:W-:Y:S01]  /*cf10*/  ISETP.LT.OR P4, PT, R4.reuse, 0x6, !P3 ;  /* 0x000000060400780c */ /* 0x040fe20005f81670 */
[----:B------:R-:W-:Y:S01]  /*cf20*/  BSSY B1, `(.L_x_118) ;  /* 0x000001c000017945 */ /* 0x000fe20003800000 */
[----:B------:R-:W-:-:S11]  /*cf30*/  ISETP.LT.OR P5, PT, R4, 0x7, !P3 ;  /* 0x000000070400780c */ /* 0x000fd60005fa1670 */
[----:B------:R-:W-:Y:S05]  /*cf40*/  @P4 BRA `(.L_x_119) ;  /* 0x0000000000644947 */ /* 0x000fea0003800000 */
[----:B------:R-:W1:Y:S01]  /*cf50*/  S2R R6, SR_CgaCtaId ;  /* 0x0000000000067919 */ /* 0x000e620000008800 */
[----:B------:R-:W-:Y:S01]  /*cf60*/  MOV R5, 0x400 ;  /* 0x0000040000057802 */ /* 0x000fe20000000f00 */
[----:B------:R-:W-:Y:S01]  /*cf70*/  ULDC.64 UR4, c[0x0][0x198] ;  /* 0x0000660000047ab9 */ /* 0x000fe20000000a00 */
[----:B------:R-:W-:Y:S01]  /*cf80*/  R2UR UR18, R9 ;  /* 0x00000000091272ca */ /* 0x000fe200000e0000 */
[----:B------:R-:W-:Y:S01]  /*cf90*/  UIADD3 UR4, UP0, UR4, 0x4f0, URZ ;  /* 0x000004f004047890 */ /* 0x000fe2000ff1e03f */
[----:B------:R-:W-:Y:S01]  /*cfa0*/  UMOV UR6, 0x0 ;  /* 0x0000000000067882 */ /* 0x000fe20000000000 */
[----:B------:R-:W-:Y:S02]  /*cfb0*/  UMOV UR7, 0x10000000 ;  /* 0x1000000000077882 */ /* 0x000fe40000000000 */
[----:B------:R-:W-:Y:S01]  /*cfc0*/  UIADD3.X UR5, URZ, UR5, URZ, UP0, !UPT ;  /* 0x000000053f057290 */ /* 0x000fe200087fe43f */
[----:B------:R-:W-:Y:S01]  /*cfd0*/  UMOV UR19, UR36 ;  /* 0x0000002400137c82 */ /* 0x000fe20008000000 */
[----:B------:R-:W-:-:S06]  /*cfe0*/  UMOV UR20, UR37 ;  /* 0x0000002500147c82 */ /* 0x000fcc0008000000 */
[----:B------:R-:W-:Y:S01]  /*cff0*/  USHF.L.U32 UR18, UR18, 0x7, URZ ;  /* 0x0000000712127899 */ /* 0x000fe2000800063f */
[----:B-1----:R-:W-:-:S05]  /*d000*/  LEA R5, R6, R5, 0x18 ;  /* 0x0000000506057211 */ /* 0x002fca00078ec0ff */
[C-C-:B------:R-:W-:Y:S02]  /*d010*/  IMAD R6, R0.reuse, 0x8, R5.reuse ;  /* 0x0000000800067824 */ /* 0x140fe400078e0205 */
[----:B------:R-:W-:-:S03]  /*d020*/  IMAD R5, R0, 0x200, R5 ;  /* 0x0000020000057824 */ /* 0x000fc600078e0205 */
[----:B------:R-:W-:Y:S02]  /*d030*/  R2UR UR17, R6 ;  /* 0x00000000061172ca */ /* 0x000fe400000e0000 */
[----:B------:R-:W-:Y:S01]  /*d040*/  R2UR UR16, R5 ;  /* 0x00000000051072ca */ /* 0x000fe200000e0000 */
[----:B------:R-:W-:-:S05]  /*d050*/  VIADD R5, R0, 0x1 ;  /* 0x0000000100057836 */ /* 0x000fca0000000000 */
[----:B------:R-:W-:-:S04]  /*d060*/  ISETP.NE.AND P4, PT, R5, 0x4, PT ;  /* 0x000000040500780c */ /* 0x000fc80003f85270 */
[----:B------:R-:W-:Y:S01]  /*d070*/  SEL R0, RZ, 0x1, P4 ;  /* 0x00000001ff007807 */ /* 0x000fe20002000000 */
[----:B------:R-:W-:Y:S02]  /*d080*/  UIADD3 UR17, UR17, 0x26800, URZ ;  /* 0x0002680011117890 */ /* 0x000fe4000fffe03f */
[----:B------:R-:W-:Y:S01]  /*d090*/  UIADD3 UR16, UR16, 0x26000, URZ ;  /* 0x0002600010107890 */ /* 0x000fe2000fffe03f */
[----:B------:R-:W-:Y:S02]  /*d0a0*/  LOP3.LUT R3, R3, R0, RZ, 0x3c, !PT ;  /* 0x0000000003037212 */ /* 0x000fe400078e3cff */
[----:B------:R-:W-:-:S06]  /*d0b0*/  SEL R0, R5, RZ, P4 ;  /* 0x000000ff05007207 */ /* 0x000fcc0002000000 */
[----:B------:R1:W-:Y:S02]  /*d0c0*/  UTMALDG.3D [UR16], [UR4], desc[UR6] ;  /* 0x00000610040075b4 */ /* 0x0003e40008011000 */
[----:B-1----:R-:W-:Y:S01]  /*d0d0*/  NOP ;  /* 0x0000000000007918 */ /* 0x002fe20000000000 */
.L_x_119:
[----:B------:R-:W-:Y:S05]  /*d0e0*/  BSYNC B1 ;  /* 0x0000000000017941 */ /* 0x000fea0003800000 */
.L_x_118:
[----:B------:R-:W-:Y:S04]  /*d0f0*/  BSSY B1, `(.L_x_120) ;  /* 0x000002e000017945 */ /* 0x000fe80003800000 */
[----:B------:R-:W-:Y:S05]  /*d100*/  @P5 BRA `(.L_x_121) ;  /* 0x0000000000b05947 */ /* 0x000fea0003800000 */
[----:B------:R-:W1:Y:S01]  /*d110*/  S2R R6, SR_CgaCtaId ;  /* 0x0000000000067919 */ /* 0x000e620000008800 */
[----:B------:R-:W-:Y:S02]  /*d120*/  MOV R5, 0x400 ;  /* 0x0000040000057802 */ /* 0x000fe40000000f00 */
[----:B------:R-:W-:Y:S02]  /*d130*/  SHF.L.U32 R7, R3, 0x1f, RZ ;  /* 0x0000001f03077819 */ /* 0x000fe400000006ff */
[----:B-1----:R-:W-:-:S05]  /*d140*/  LEA R5, R6, R5, 0x18 ;  /* 0x0000000506057211 */ /* 0x002fca00078ec0ff */
[----:B------:R-:W-:-:S04]  /*d150*/  IMAD R6, R0, 0x8, R5 ;  /* 0x0000000800067824 */ /* 0x000fc800078e0205 */
[----:B------:R-:W1:Y:S02]  /*d160*/  SYNCS.PHASECHK.TRANS64.TRYWAIT P4, [R6+URZ+0x26820], R7 ;  /* 0x02682007060075a7 */ /* 0x000e64000808017f */
[----:B-1----:R-:W-:Y:S05]  /*d170*/  @!P4 BRA `(.L_x_122) ;  /* 0x0000000800d8c947 */ /* 0x002fea0003800000 */
.L_x_147:
[----:B-1----:R-:W-:-:S04]  /*d180*/  @P1 MOV R7, 0x3200 ;  /* 0x0000320000071802 */ /* 0x002fc80000000f00 */
[----:B------:R1:W-:Y:S02]  /*d190*/  @P1 SYNCS.ARRIVE.TRANS64 RZ, [R6+URZ+0x26800], R7 ;  /* 0x0268000706ff19a7 */ /* 0x0003e4000800003f */
[----:B-1----:R-:W-:-:S04]  /*d1a0*/  PRMT R7, R2, 0x9910, RZ ;  /* 0x0000991002077816 */ /* 0x002fc800000000ff */
[----:B------:R-:W-:-:S13]  /*d1b0*/  ISETP.NE.AND P4, PT, R7, 0x2, PT ;  /* 0x000000020700780c */ /* 0x000fda0003f85270 */
[----:B------:R-:W-:Y:S05]  /*d1c0*/  @P4 BRA `(.L_x_123) ;  /* 0x0000000000044947 */ /* 0x000fea0003800000 */
[----:B------:R-:W-:Y:S01]  /*d1d0*/  BPT.TRAP 0x1 ;  /* 0x000000040000795c */ /* 0x000fe20000300000 */
.L_x_123:
[----:B------:R-:W-:Y:S05]  /*d1e0*/  @P0 BRA `(.L_x_124) ;  /* 0x0000000000040947 */ /* 0x000fea0003800000 */
[----:B------:R-:W-:Y:S01]  /*d1f0*/  BPT.TRAP 0x1 ;  /* 0x000000040000795c */ /* 0x000fe20000300000 */
.L_x_124:
        /* <DEDUP_REMOVED lines=24> */
[----:B------:R1:W-:Y:S01]  /*d380*/  UTMALDG.4D [UR32], [UR4], desc[UR6] ;  /* 0x00000620040075b4 */ /* 0x0003e20008019000 */
[----:B------:R-:W-:Y:S01]  /*d390*/  UMOV UR19, UR35 ;  /* 0x0000002300137c82 */ /* 0x000fe20008000000 */
[----:B------:R1:W-:Y:S01]  /*d3a0*/  UTMALDG.4D [UR24], [UR4], desc[UR6] ;  /* 0x00000618040075b4 */ /* 0x0003e20008019000 */
[----:B------:R1:W-:Y:S02]  /*d3b0*/  UTMALDG.4D [UR16], [UR4], desc[UR6] ;  /* 0x00000610040075b4 */ /* 0x0003e40008019000 */
[----:B-1----:R-:W-:Y:S01]  /*d3c0*/  NOP ;  /* 0x0000000000007918 */ /* 0x002fe20000000000 */
.L_x_121:
[----:B------:R-:W-:Y:S05]  /*d3d0*/  BSYNC B1 ;  /* 0x0000000000017941 */ /* 0x000fea0003800000 */
.L_x_120:
[----:B------:R-:W-:Y:S01]  /*d3e0*/  ISETP.LT.OR P4, PT, R4, 0x8, !P3 ;  /* 0x000000080400780c */ /* 0x000fe20005f81670 */
[----:B------:R-:W-:-:S12]  /*d3f0*/  BSSY B1, `(.L_x_125) ;  /* 0x000001c000017945 */ /* 0x000fd80003800000 */
[----:B------:R-:W-:Y:S05]  /*d400*/  @P4 BRA `(.L_x_126) ;  /* 0x0000000000684947 */ /* 0x000fea0003800000 */
[----:B------:R-:W1:Y:S01]  /*d410*/  S2R R6, SR_CgaCtaId ;  /* 0x0000000000067919 */ /* 0x000e620000008800 */
[----:B------:R-:W-:Y:S01]  /*d420*/  MOV R5, 0x400 ;  /* 0x0000040000057802 */ /* 0x000fe20000000f00 */
[----:B------:R-:W-:Y:S01]  /*d430*/  ULDC.64 UR4, c[0x0][0x198] ;  /* 0x0000660000047ab9 */ /* 0x000fe20000000a00 */
[C---:B------:R-:W-:Y:S01]  /*d440*/  R2UR UR18, R9.reuse ;  /* 0x00000000091272ca */ /* 0x040fe200000e0000 */
[----:B------:R-:W-:Y:S01]  /*d450*/  UIADD3 UR4, UP0, UR4, 0x5f0, URZ ;  /* 0x000005f004047890 */ /* 0x000fe2000ff1e03f */
[----:B------:R-:W-:Y:S01]  /*d460*/  VIADD R9, R9, 0x1 ;  /* 0x0000000109097836 */ /* 0x000fe20000000000 */
[----:B------:R-:W-:Y:S01]  /*d470*/  UMOV UR6, 0x0 ;  /* 0x0000000000067882 */ /* 0x000fe20000000000 */
[----:B------:R-:W-:Y:S01]  /*d480*/  UMOV UR7, 0x10000000 ;  /* 0x1000000000077882 */ /* 0x000fe20000000000 */
[----:B------:R-:W-:Y:S01]  /*d490*/  UIADD3.X UR5, URZ, UR5, URZ, UP0, !UPT ;  /* 0x000000053f057290 */ /* 0x000fe200087fe43f */
[----:B------:R-:W-:Y:S01]  /*d4a0*/  UMOV UR19, UR36 ;  /* 0x0000002400137c82 */ /* 0x000fe20008000000 */
[----:B------:R-:W-:-:S06]  /*d4b0*/  UMOV UR20, UR37 ;  /* 0x0000002500147c82 */ /* 0x000fcc0008000000 */
[----:B------:R-:W-:Y:S01]  /*d4c0*/  USHF.L.U32 UR18, UR18, 0x7, URZ ;  /* 0x0000000712127899 */ /* 0x000fe2000800063f */
[----:B-1----:R-:W-:-:S05]  /*d4d0*/  LEA R5, R6, R5, 0x18 ;  /* 0x0000000506057211 */ /* 0x002fca00078ec0ff */
[C-C-:B------:R-:W-:Y:S02]  /*d4e0*/  IMAD R6, R0.reuse, 0x8, R5.reuse ;  /* 0x0000000800067824 */ /* 0x140fe400078e0205 */
[C---:B------:R-:W-:Y:S02]  /*d4f0*/  IMAD R5, R0.reuse, 0x200, R5 ;  /* 0x0000020000057824 */ /* 0x040fe400078e0205 */
[----:B------:R-:W-:Y:S01]  /*d500*/  VIADD R0, R0, 0x1 ;  /* 0x0000000100007836 */ /* 0x000fe20000000000 */
[----:B------:R-:W-:Y:S02]  /*d510*/  R2UR UR17, R6 ;  /* 0x00000000061172ca */ /* 0x000fe400000e0000 */
[----:B------:R-:W-:Y:S02]  /*d520*/  R2UR UR16, R5 ;  /* 0x00000000051072ca */ /* 0x000fe400000e0000 */
[----:B------:R-:W-:-:S04]  /*d530*/  ISETP.NE.AND P4, PT, R0, 0x4, PT ;  /* 0x000000040000780c */ /* 0x000fc80003f85270 */
[----:B------:R-:W-:Y:S02]  /*d540*/  SEL R6, RZ, 0x1, P4 ;  /* 0x00000001ff067807 */ /* 0x000fe40002000000 */
[----:B------:R-:W-:Y:S02]  /*d550*/  SEL R0, R0, RZ, P4 ;  /* 0x000000ff00007207 */ /* 0x000fe40002000000 */
[----:B------:R-:W-:Y:S01]  /*d560*/  LOP3.LUT R3, R3, R6, RZ, 0x3c, !PT ;  /* 0x0000000603037212 */ /* 0x000fe200078e3cff */
[----:B------:R-:W-:Y:S02]  /*d570*/  UIADD3 UR17, UR17, 0x26800, URZ ;  /* 0x0002680011117890 */ /* 0x000fe4000fffe03f */
[----:B------:R-:W-:-:S09]  /*d580*/  UIADD3 UR16, UR16, 0x26000, URZ ;  /* 0x0002600010107890 */ /* 0x000fd2000fffe03f */
[----:B------:R1:W-:Y:S02]  /*d590*/  UTMALDG.3D [UR16], [UR4], desc[UR6] ;  /* 0x00000610040075b4 */ /* 0x0003e40008011000 */
[----:B-1----:R-:W-:Y:S01]  /*d5a0*/  NOP ;  /* 0x0000000000007918 */ /* 0x002fe20000000000 */
.L_x_126:
[----:B------:R-:W-:Y:S05]  /*d5b0*/  BSYNC B1 ;  /* 0x0000000000017941 */ /* 0x000fea0003800000 */
.L_x_125:
[C---:B------:R-:W-:Y:S01]  /*d5c0*/  ISETP.GT.AND P4, PT, R4.reuse, 0x8, PT ;  /* 0x000000080400780c */ /* 0x040fe20003f84270 */
[----:B------:R-:W-:-:S12]  /*d5d0*/  VIADD R4, R4, 0xfffffffc ;  /* 0xfffffffc04047836 */ /* 0x000fd80000000000 */
[----:B------:R-:W-:Y:S05]  /*d5e0*/  @P4 BRA `(.L_x_127) ;  /* 0xfffffff4008c4947 */ /* 0x000fea000383ffff */
[----:B------:R-:W-:Y:S05]  /*d5f0*/  BSYNC B0 ;  /* 0x0000000000007941 */ /* 0x000fea0003800000 */
.L_x_112:
[----:B------:R-:W-:Y:S05]  /*d600*/  EXIT ;  /* 0x000000000000794d */ /* 0x000fea0003800000 */
.L_x_15:
[----:B--2---:R-:W-:-:S04]  /*d610*/  IMAD.U32 R3, RZ, RZ, UR34 ;  /* 0x00000022ff037e24 */ /* 0x004fc8000f8e00ff */
[----:B------:R2:W3:Y:S03]  /*d620*/  SYNCS.PHASECHK.TRANS64.TRYWAIT P1, [R3+URZ+0x26840], R4 ;  /* 0x02684004030075a7 */ /* 0x0004e6000802017f */
[----:B---3--:R-:W-:Y:S05]  /*d630*/  @!P1 NANOSLEEP.SYNCS 0x989680 ;  /* 0x009896800000995d */ /* 0x008fea0003900000 */
[----:B------:R-:W3:Y:S02]  /*d640*/  @!P1 SYNCS.PHASECHK.TRANS64 P1, [R3+URZ+0x26840], R4 ;  /* 0x02684004030095a7 */ /* 0x000ee4000802007f */
[----:B---3--:R-:W-:Y:S05]  /*d650*/  @!P1 BRA `(.L_x_15) ;  /* 0xfffffffc00ec9947 */ /* 0x008fea000383ffff */
[----:B------:R-:W-:Y:S05]  /*d660*/  BRA `(.L_x_128) ;  /* 0xffffff3400fc7947 */ /* 0x000fea000383ffff */
.L_x_17:
[----:B---3--:R-:W-:-:S04]  /*d670*/  IMAD.U32 R5, RZ, RZ, UR34 ;  /* 0x00000022ff057e24 */ /* 0x008fc8000f8e00ff */
[----:B------:R3:W4:Y:S03]  /*d680*/  SYNCS.PHASECHK.TRANS64.TRYWAIT P1, [R5+URZ+0x26848], R4 ;  /* 0x02684804050075a7 */ /* 0x000726000802017f */
[----:B----4-:R-:W-:Y:S05]  /*d690*/  @!P1 NANOSLEEP.SYNCS 0x989680 ;  /* 0x009896800000995d */ /* 0x010fea0003900000 */
[----:B------:R-:W4:Y:S02]  /*d6a0*/  @!P1 SYNCS.PHASECHK.TRANS64 P1, [R5+URZ+0x26848], R4 ;  /* 0x02684804050095a7 */ /* 0x000f24000802007f */
[----:B----4-:R-:W-:Y:S05]  /*d6b0*/  @!P1 BRA `(.L_x_17) ;  /* 0xfffffffc00ec9947 */ /* 0x010fea000383ffff */
[----:B------:R-:W-:Y:S05]  /*d6c0*/  BRA `(.L_x_129) ;  /* 0xffffff3800087947 */ /* 0x000fea000383ffff */
.L_x_20:
[----:B-1----:R-:W-:-:S04]  /*d6d0*/  MOV R5, UR7 ;  /* 0x0000000700057c02 */ /* 0x002fc80008000f00 */
[----:B------:R1:W2:Y:S03]  /*d6e0*/  SYNCS.PHASECHK.TRANS64.TRYWAIT P1, [R5+URZ+0x26800], R4 ;  /* 0x02680004050075a7 */ /* 0x0002a6000802017f */
[----:B--2---:R-:W-:Y:S05]  /*d6f0*/  @!P1 NANOSLEEP.SYNCS 0x989680 ;  /* 0x009896800000995d */ /* 0x004fea0003900000 */
[----:B------:R-:W2:Y:S02]  /*d700*/  @!P1 SYNCS.PHASECHK.TRANS64 P1, [R5+URZ+0x26800], R4 ;  /* 0x02680004050095a7 */ /* 0x000ea4000802007f */
[----:B--2---:R-:W-:Y:S05]  /*d710*/  @!P1 BRA `(.L_x_20) ;  /* 0xfffffffc00ec9947 */ /* 0x004fea000383ffff */
[----:B------:R-:W-:Y:S05]  /*d720*/  BRA `(.L_x_130) ;  /* 0xffffff3c00087947 */ /* 0x000fea000383ffff */
.L_x_22:
[----:B-1----:R-:W-:-:S04]  /*d730*/  IMAD.U32 R5, RZ, RZ, UR8 ;  /* 0x00000008ff057e24 */ /* 0x002fc8000f8e00ff */
[----:B------:R1:W2:Y:S03]  /*d740*/  SYNCS.PHASECHK.TRANS64.TRYWAIT P1, [R5+URZ+0x26800], R8 ;  /* 0x02680008050075a7 */ /* 0x0002a6000802017f */
[----:B--2---:R-:W-:Y:S05]  /*d750*/  @!P1 NANOSLEEP.SYNCS 0x989680 ;  /* 0x009896800000995d */ /* 0x004fea0003900000 */
[----:B------:R-:W2:Y:S02]  /*d760*/  @!P1 SYNCS.PHASECHK.TRANS64 P1, [R5+URZ+0x26800], R8 ;  /* 0x02680008050095a7 */ /* 0x000ea4000802007f */
[----:B--2---:R-:W-:Y:S05]  /*d770*/  @!P1 BRA `(.L_x_22) ;  /* 0xfffffffc00ec9947 */ /* 0x004fea000383ffff */
[----:B------:R-:W-:Y:S05]  /*d780*/  BRA `(.L_x_131) ;  /* 0xffffff3c00b07947 */ /* 0x000fea000383ffff */
.L_x_23:
[----:B-1----:R-:W-:-:S04]  /*d790*/  IMAD.U32 R5, RZ, RZ, UR9 ;  /* 0x00000009ff057e24 */ /* 0x002fc8000f8e00ff */
[----:B------:R1:W2:Y:S03]  /*d7a0*/  SYNCS.PHASECHK.TRANS64.TRYWAIT P1, [R5+URZ], R8 ;  /* 0x00000008050075a7 */ /* 0x0002a6000802017f */
[----:B--2---:R-:W-:Y:S05]  /*d7b0*/  @!P1 NANOSLEEP.SYNCS 0x989680 ;  /* 0x009896800000995d */ /* 0x004fea0003900000 */
[----:B------:R-:W2:Y:S02]  /*d7c0*/  @!P1 SYNCS.PHASECHK.TRANS64 P1, [R5+URZ], R8 ;  /* 0x00000008050095a7 */ /* 0x000ea4000802007f */
[----:B--2---:R-:W-:Y:S05]  /*d7d0*/  @!P1 BRA `(.L_x_23) ;  /* 0xfffffffc00ec9947 */ /* 0x004fea000383ffff */
[----:B------:R-:W-:Y:S05]  /*d7e0*/  BRA `(.L_x_132) ;  /* 0xffffff4800a07947 */ /* 0x000fea000383ffff */
.L_x_25:
[----:B-1----:R-:W-:-:S04]  /*d7f0*/  IMAD.U32 R23, RZ, RZ, UR9 ;  /* 0x00000009ff177e24 */ /* 0x002fc8000f8e00ff */
[----:B------:R1:W2:Y:S03]  /*d800*/  SYNCS.PHASECHK.TRANS64.TRYWAIT P1, [R23+URZ+0x268a0], R4 ;  /* 0x0268a004170075a7 */ /* 0x0002a6000802017f */
[----:B--2---:R-:W-:Y:S05]  /*d810*/  @!P1 NANOSLEEP.SYNCS 0x989680 ;  /* 0x009896800000995d */ /* 0x004fea0003900000 */
[----:B------:R-:W2:Y:S02]  /*d820*/  @!P1 SYNCS.PHASECHK.TRANS64 P1, [R23+URZ+0x268a0], R4 ;  /* 0x0268a004170095a7 */ /* 0x000ea4000802007f */
[----:B--2---:R-:W-:Y:S05]  /*d830*/  @!P1 BRA `(.L_x_25) ;  /* 0xfffffffc00ec9947 */ /* 0x004fea000383ffff */
[----:B------:R-:W-:Y:S05]  /*d840*/  BRA `(.L_x_24) ;  /* 0xffffff78007c7947 */ /* 0x000fea000383ffff */
.L_x_29:
[----:B-1----:R1:W2:Y:S02]  /*d850*/  SYNCS.PHASECHK.TRANS64.TRYWAIT P1, [R5+URZ+0x26890], R4 ;  /* 0x02689004050075a7 */ /* 0x0022a4000802017f */
[----:B--2---:R-:W-:Y:S05]  /*d860*/  @!P1 NANOSLEEP.SYNCS 0x989680 ;  /* 0x009896800000995d */ /* 0x004fea0003900000 */
[----:B------:R-:W2:Y:S02]  /*d870*/  @!P1 SYNCS.PHASECHK.TRANS64 P1, [R5+URZ+0x26890], R4 ;  /* 0x02689004050095a7 */ /* 0x000ea4000802007f */
[----:B--2---:R-:W-:Y:S05]  /*d880*/  @!P1 BRA `(.L_x_29) ;  /* 0xfffffffc00f09947 */ /* 0x004fea000383ffff */
[----:B------:R-:W-:Y:S05]  /*d890*/  BRA `(.L_x_133) ;  /* 0xffffff8400cc7947 */ /* 0x000fea000383ffff */
.L_x_32:
[----:B-12---:R-:W-:-:S04]  /*d8a0*/  IMAD.U32 R5, RZ, RZ, UR9 ;  /* 0x00000009ff057e24 */ /* 0x006fc8000f8e00ff */
[----:B------:R1:W2:Y:S03]  /*d8b0*/  SYNCS.PHASECHK.TRANS64.TRYWAIT P1, [R5+URZ], R4 ;  /* 0x00000004050075a7 */ /* 0x0002a6000802017f */
[----:B--2---:R-:W-:Y:S05]  /*d8c0*/  @!P1 NANOSLEEP.SYNCS 0x989680 ;  /* 0x009896800000995d */ /* 0x004fea0003900000 */
[----:B------:R-:W2:Y:S02]  /*d8d0*/  @!P1 SYNCS.PHASECHK.TRANS64 P1, [R5+URZ], R4 ;  /* 0x00000004050095a7 */ /* 0x000ea4000802007f */
[----:B--2---:R-:W-:Y:S05]  /*d8e0*/  @!P1 BRA `(.L_x_32) ;  /* 0xfffffffc00ec9947 */ /* 0x004fea000383ffff */
[----:B------:R-:W-:Y:S05]  /*d8f0*/  BRA `(.L_x_134) ;  /* 0xffffff8400d87947 */ /* 0x000fea000383ffff */
.L_x_34:
[----:B-1----:R1:W2:Y:S02]  /*d900*/  SYNCS.PHASECHK.TRANS64.TRYWAIT P2, [R105+URZ+0x26890], R4 ;  /* 0x02689004690075a7 */ /* 0x0022a4000804017f */
[----:B--2---:R-:W-:Y:S05]  /*d910*/  @!P2 NANOSLEEP.SYNCS 0x989680 ;  /* 0x009896800000a95d */ /* 0x004fea0003900000 */
[----:B------:R-:W2:Y:S02]  /*d920*/  @!P2 SYNCS.PHASECHK.TRANS64 P2, [R105+URZ+0x26890], R4 ;  /* 0x026890046900a5a7 */ /* 0x000ea4000804007f */
[----:B--2---:R-:W-:Y:S05]  /*d930*/  @!P2 BRA `(.L_x_34) ;  /* 0xfffffffc00f0a947 */ /* 0x004fea000383ffff */
[----:B------:R-:W-:Y:S05]  /*d940*/  BRA `(.L_x_135) ;  /* 0xffffffa400207947 */ /* 0x000fea000383ffff */
.L_x_46:
[----:B---3--:R3:W4:Y:S02]  /*d950*/  SYNCS.PHASECHK.TRANS64.TRYWAIT P0, [R3+URZ+0x26890], R2 ;  /* 0x02689002030075a7 */ /* 0x008724000800017f */
[----:B----4-:R-:W-:Y:S05]  /*d960*/  @!P0 NANOSLEEP.SYNCS 0x989680 ;  /* 0x009896800000895d */ /* 0x010fea0003900000 */
[----:B------:R-:W4:Y:S02]  /*d970*/  @!P0 SYNCS.PHASECHK.TRANS64 P0, [R3+URZ+0x26890], R2 ;  /* 0x02689002030085a7 */ /* 0x000f24000800007f */
[----:B----4-:R-:W-:Y:S05]  /*d980*/  @!P0 BRA `(.L_x_46) ;  /* 0xfffffffc00f08947 */ /* 0x010fea000383ffff */
[----:B------:R-:W-:Y:S05]  /*d990*/  BRA `(.L_x_136) ;  /* 0xffffffb400087947 */ /* 0x000fea000383ffff */
.L_x_48:
[----:B---3--:R3:W4:Y:S02]  /*d9a0*/  SYNCS.PHASECHK.TRANS64.TRYWAIT P0, [R3+URZ+0x26890], R2 ;  /* 0x02689002030075a7 */ /* 0x008724000800017f */
[----:B----4-:R-:W-:Y:S05]  /*d9b0*/  @!P0 NANOSLEEP.SYNCS 0x989680 ;  /* 0x009896800000895d */ /* 0x010fea0003900000 */
[----:B------:R-:W4:Y:S02]  /*d9c0*/  @!P0 SYNCS.PHASECHK.TRANS64 P0, [R3+URZ+0x26890], R2 ;  /* 0x02689002030085a7 */ /* 0x000f24000800007f */
[----:B----4-:R-:W-:Y:S05]  /*d9d0*/  @!P0 BRA `(.L_x_48) ;  /* 0xfffffffc00f08947 */ /* 0x010fea000383ffff */
[----:B------:R-:W-:Y:S05]  /*d9e0*/  BRA `(.L_x_137) ;  /* 0xffffffb400207947 */ /* 0x000fea000383ffff */
.L_x_49:
[----:B-1----:R-:W-:-:S04]  /*d9f0*/  IMAD.U32 R3, RZ, RZ, UR4 ;  /* 0x00000004ff037e24 */ /* 0x002fc8000f8e00ff */
[----:B------:R1:W3:Y:S03]  /*da00*/  SYNCS.PHASECHK.TRANS64.TRYWAIT P0, [R3+URZ+0x268a0], R2 ;  /* 0x0268a002030075a7 */ /* 0x0002e6000800017f */
[----:B---3--:R-:W-:Y:S05]  /*da10*/  @!P0 NANOSLEEP.SYNCS 0x989680 ;  /* 0x009896800000895d */ /* 0x008fea0003900000 */
[----:B------:R-:W3:Y:S02]  /*da20*/  @!P0 SYNCS.PHASECHK.TRANS64 P0, [R3+URZ+0x268a0], R2 ;  /* 0x0268a002030085a7 */ /* 0x000ee4000800007f */
[----:B---3--:R-:W-:Y:S05]  /*da30*/  @!P0 BRA `(.L_x_49) ;  /* 0xfffffffc00ec8947 */ /* 0x008fea000383ffff */
[----:B------:R-:W-:Y:S05]  /*da40*/  BRA `(.L_x_138) ;  /* 0xffffffb400287947 */ /* 0x000fea000383ffff */
.L_x_71:
[----:B---3--:R-:W-:-:S04]  /*da50*/  IMAD.U32 R2, RZ, RZ, UR4 ;  /* 0x00000004ff027e24 */ /* 0x008fc8000f8e00ff */
[----:B------:R3:W4:Y:S03]  /*da60*/  SYNCS.PHASECHK.TRANS64.TRYWAIT P1, [R2+URZ+0x26880], R3 ;  /* 0x02688003020075a7 */ /* 0x000726000802017f */
[----:B----4-:R-:W-:Y:S05]  /*da70*/  @!P1 NANOSLEEP.SYNCS 0x989680 ;  /* 0x009896800000995d */ /* 0x010fea0003900000 */
[----:B------:R-:W4:Y:S02]  /*da80*/  @!P1 SYNCS.PHASECHK.TRANS64 P1, [R2+URZ+0x26880], R3 ;  /* 0x02688003020095a7 */ /* 0x000f24000802007f */
[----:B----4-:R-:W-:Y:S05]  /*da90*/  @!P1 BRA `(.L_x_71) ;  /* 0xfffffffc00ec9947 */ /* 0x010fea000383ffff */
[----:B------:R-:W-:Y:S05]  /*daa0*/  BRA `(.L_x_139) ;  /* 0xffffffc400d87947 */ /* 0x000fea000383ffff */
.L_x_84:
[----:B-1----:R1:W4:Y:S02]  /*dab0*/  SYNCS.PHASECHK.TRANS64.TRYWAIT P0, [R4+URZ+0x26860], R3 ;  /* 0x02686003040075a7 */ /* 0x002324000800017f */
[----:B----4-:R-:W-:Y:S05]  /*dac0*/  @!P0 NANOSLEEP.SYNCS 0x989680 ;  /* 0x009896800000895d */ /* 0x010fea0003900000 */
[----:B------:R-:W4:Y:S02]  /*dad0*/  @!P0 SYNCS.PHASECHK.TRANS64 P0, [R4+URZ+0x26860], R3 ;  /* 0x02686003040085a7 */ /* 0x000f24000800007f */
[----:B----4-:R-:W-:Y:S05]  /*dae0*/  @!P0 BRA `(.L_x_84) ;  /* 0xfffffffc00f08947 */ /* 0x010fea000383ffff */
[----:B------:R-:W-:Y:S05]  /*daf0*/  BRA `(.L_x_140) ;  /* 0xffffffd800f87947 */ /* 0x000fea000383ffff */
.L_x_89:
[----:B-1----:R1:W2:Y:S02]  /*db00*/  SYNCS.PHASECHK.TRANS64.TRYWAIT P0, [R5+URZ+0x26820], R0 ;  /* 0x02682000050075a7 */ /* 0x0022a4000800017f */
[----:B--2---:R-:W-:Y:S05]  /*db10*/  @!P0 NANOSLEEP.SYNCS 0x989680 ;  /* 0x009896800000895d */ /* 0x004fea0003900000 */
[----:B------:R-:W2:Y:S02]  /*db20*/  @!P0 SYNCS.PHASECHK.TRANS64 P0, [R5+URZ+0x26820], R0 ;  /* 0x02682000050085a7 */ /* 0x000ea4000800007f */
[----:B--2---:R-:W-:Y:S05]  /*db30*/  @!P0 BRA `(.L_x_89) ;  /* 0xfffffffc00f08947 */ /* 0x004fea000383ffff */
[----:B------:R-:W-:Y:S05]  /*db40*/  BRA `(.L_x_141) ;  /* 0xffffffdc00b07947 */ /* 0x000fea000383ffff */
.L_x_94:
[----:B-1----:R1:W2:Y:S02]  /*db50*/  SYNCS.PHASECHK.TRANS64.TRYWAIT P0, [R5+URZ+0x26860], R6 ;  /* 0x02686006050075a7 */ /* 0x0022a4000800017f */
[----:B--2---:R-:W-:Y:S05]  /*db60*/  @!P0 NANOSLEEP.SYNCS 0x989680 ;  /* 0x009896800000895d */ /* 0x004fea0003900000 */
[----:B------:R-:W2:Y:S02]  /*db70*/  @!P0 SYNCS.PHASECHK.TRANS64 P0, [R5+URZ+0x26860], R6 ;  /* 0x02686006050085a7 */ /* 0x000ea4000800007f */
[----:B--2---:R-:W-:Y:S05]  /*db80*/  @!P0 BRA `(.L_x_94) ;  /* 0xfffffffc00f08947 */ /* 0x004fea000383ffff */
[----:B------:R-:W-:Y:S05]  /*db90*/  BRA `(.L_x_142) ;  /* 0xffffffe000887947 */ /* 0x000fea000383ffff */
.L_x_99:
[----:B-1----:R1:W2:Y:S02]  /*dba0*/  SYNCS.PHASECHK.TRANS64.TRYWAIT P0, [R6+URZ+0x26860], R7 ;  /* 0x02686007060075a7 */ /* 0x0022a4000800017f */
[----:B--2---:R-:W-:Y:S05]  /*dbb0*/  @!P0 NANOSLEEP.SYNCS 0x989680 ;  /* 0x009896800000895d */ /* 0x004fea0003900000 */
[----:B------:R-:W2:Y:S02]  /*dbc0*/  @!P0 SYNCS.PHASECHK.TRANS64 P0, [R6+URZ+0x26860], R7 ;  /* 0x02686007060085a7 */ /* 0x000ea4000800007f */
[----:B--2---:R-:W-:Y:S05]  /*dbd0*/  @!P0 BRA `(.L_x_99) ;  /* 0xfffffffc00f08947 */ /* 0x004fea000383ffff */
[----:B------:R-:W-:Y:S05]  /*dbe0*/  BRA `(.L_x_143) ;  /* 0xffffffe400507947 */ /* 0x000fea000383ffff */
.L_x_104:
[----:B-1----:R1:W2:Y:S02]  /*dbf0*/  SYNCS.PHASECHK.TRANS64.TRYWAIT P0, [R6+URZ+0x26820], R9 ;  /* 0x02682009060075a7 */ /* 0x0022a4000800017f */
[----:B--2---:R-:W-:Y:S05]  /*dc00*/  @!P0 NANOSLEEP.SYNCS 0x989680 ;  /* 0x009896800000895d */ /* 0x004fea0003900000 */
[----:B------:R-:W2:Y:S02]  /*dc10*/  @!P0 SYNCS.PHASECHK.TRANS64 P0, [R6+URZ+0x26820], R9 ;  /* 0x02682009060085a7 */ /* 0x000ea4000800007f */
[----:B--2---:R-:W-:Y:S05]  /*dc20*/  @!P0 BRA `(.L_x_104) ;  /* 0xfffffffc00f08947 */ /* 0x004fea000383ffff */
[----:B------:R-:W-:Y:S05]  /*dc30*/  BRA `(.L_x_144) ;  /* 0xffffffe800247947 */ /* 0x000fea000383ffff */
.L_x_109:
[----:B-1----:R1:W2:Y:S02]  /*dc40*/  SYNCS.PHASECHK.TRANS64.TRYWAIT P0, [R6+URZ+0x26860], R5 ;  /* 0x02686005060075a7 */ /* 0x0022a4000800017f */
[----:B--2---:R-:W-:Y:S05]  /*dc50*/  @!P0 NANOSLEEP.SYNCS 0x989680 ;  /* 0x009896800000895d */ /* 0x004fea0003900000 */
[----:B------:R-:W2:Y:S02]  /*dc60*/  @!P0 SYNCS.PHASECHK.TRANS64 P0, [R6+URZ+0x26860], R5 ;  /* 0x02686005060085a7 */ /* 0x000ea4000800007f */
[----:B--2---:R-:W-:Y:S05]  /*dc70*/  @!P0 BRA `(.L_x_109) ;  /* 0xfffffffc00f08947 */ /* 0x004fea000383ffff */
[----:B------:R-:W-:Y:S05]  /*dc80*/  BRA `(.L_x_145) ;  /* 0xffffffec00087947 */ /* 0x000fea000383ffff */
.L_x_115:
[----:B-1----:R1:W2:Y:S02]  /*dc90*/  SYNCS.PHASECHK.TRANS64.TRYWAIT P4, [R6+URZ+0x26820], R5 ;  /* 0x02682005060075a7 */ /* 0x0022a4000808017f */
[----:B--2---:R-:W-:Y:S05]  /*dca0*/  @!P4 NANOSLEEP.SYNCS 0x989680 ;  /* 0x009896800000c95d */ /* 0x004fea0003900000 */
[----:B------:R-:W2:Y:S02]  /*dcb0*/  @!P4 SYNCS.PHASECHK.TRANS64 P4, [R6+URZ+0x26820], R5 ;  /* 0x026820050600c5a7 */ /* 0x000ea4000808007f */
[----:B--2---:R-:W-:Y:S05]  /*dcc0*/  @!P4 BRA `(.L_x_115) ;  /* 0xfffffffc00f0c947 */ /* 0x004fea000383ffff */
[----:B------:R-:W-:Y:S05]  /*dcd0*/  BRA `(.L_x_146) ;  /* 0xffffffec00f47947 */ /* 0x000fea000383ffff */
.L_x_122:
[----:B-1----:R1:W2:Y:S02]  /*dce0*/  SYNCS.PHASECHK.TRANS64.TRYWAIT P4, [R6+URZ+0x26820], R7 ;  /* 0x02682007060075a7 */ /* 0x0022a4000808017f */
[----:B--2---:R-:W-:Y:S05]  /*dcf0*/  @!P4 NANOSLEEP.SYNCS 0x989680 ;  /* 0x009896800000c95d */ /* 0x004fea0003900000 */
[----:B------:R-:W2:Y:S02]  /*dd00*/  @!P4 SYNCS.PHASECHK.TRANS64 P4, [R6+URZ+0x26820], R7 ;  /* 0x026820070600c5a7 */ /* 0x000ea4000808007f */
[----:B--2---:R-:W-:Y:S05]  /*dd10*/  @!P4 BRA `(.L_x_122) ;  /* 0xfffffffc00f0c947 */ /* 0x004fea000383ffff */
[----:B------:R-:W-:Y:S05]  /*dd20*/  BRA `(.L_x_147) ;  /* 0xfffffff400147947 */ /* 0x000fea000383ffff */
.L_x_148:
[----:B------:R-:W-:-:S00]  /*dd30*/  BRA `(.L_x_148) ;  /* 0xfffffffc00fc7947 */ /* 0x000fc0000383ffff */
[----:B------:R-:W-:-:S00]  /*dd40*/  NOP ;  /* 0x0000000000007918 */ /* 0x000fc00000000000 */
        /* <DEDUP_REMOVED lines=11> */
.L_x_149:


//--------------------- .nv.global.init           --------------------------
	.section	.nv.global.init,"aw",@progbits
.nv.global.init:
	.type		$str$24,@object
	.size		$str$24,($str$25 - $str$24)
$str$24:
        /*0000*/ 	.byte	0x28, 0x61, 0x64, 0x64, 0x72, 0x65, 0x73, 0x73, 0x20, 0x26, 0x20, 0x6d, 0x61, 0x73, 0x6b, 0x29
        /*0010*/ 	.byte	0x20, 0x3d, 0x3d, 0x20, 0x30, 0x00
	.type		$str$25,@object
	.size		$str$25,(__unnamed_1 - $str$25)
$str$25:
        /*0016*/ 	.byte	0x2f, 0x74, 0x6d, 0x70, 0x2f, 0x63, 0x75, 0x74, 0x6c, 0x61, 0x73, 0x73, 0x5f, 0x73, 0x77, 0x65
        /*0026*/ 	.byte	0x65, 0x70, 0x5f, 0x73, 0x72, 0x63, 0x2f, 0x69, 0x6e, 0x63, 0x6c, 0x75, 0x64, 0x65, 0x2f, 0x63
        /*0036*/ 	.byte	0x75, 0x74, 0x65, 0x2f, 0x70, 0x6f, 0x69, 0x6e, 0x74, 0x65, 0x72, 0x5f, 0x66, 0x6c, 0x61, 0x67
        /*0046*/ 	.byte	0x67, 0x65, 0x64, 0x2e, 0x68, 0x70, 0x70, 0x00
	.type		__unnamed_1,@object
	.size		__unnamed_1,(__unnamed_2 - __unnamed_1)
__unnamed_1:
        /*004e*/ 	.byte	0x61, 0x75, 0x74, 0x6f, 0x20, 0x63, 0x75, 0x74, 0x65, 0x3a, 0x3a, 0x61, 0x73, 0x5f, 0x70, 0x6f
        /* <DEDUP_REMOVED lines=27> */
        /*020e*/ 	.byte	0x3e, 0x3e, 0x3e, 0x3e, 0x3e, 0x5d, 0x00
	.type		__unnamed_2,@object
	.size		__unnamed_2,(.L_1 - __unnamed_2)
__unnamed_2:
        /* <DEDUP_REMOVED lines=29> */
.L_1:


//--------------------- .nv.shared._ZN7cutlass13device_kernelINS_4fmha6kernel28FmhaKernelTmaWarpSpecializedINS1_10collective33FmhaBwdMainloopTmaWarpSpecializedINS_6half_tEfN4cute5tupleIJNS7_1CILi128EEESA_NS9_ILi48EEEEEENS4_16FusionBwdAdapterINS4_13DefaultFusionEEEJEEENS4_17FmhaBwdEpilogueKVIS6_fNS8_IJNS9_ILi64EEESB_SA_EEEEENS2_23TileSchedulerBwdAdapterINS2_23IndividualTileSchedulerEEEJEEEEEvNT_6ParamsE --------------------------
	.section	.nv.shared._ZN7cutlass13device_kernelINS_4fmha6kernel28FmhaKernelTmaWarpSpecializedINS1_10collective33FmhaBwdMainloopTmaWarpSpecializedINS_6half_tEfN4cute5tupleIJNS7_1CILi128EEESA_NS9_ILi48EEEEEENS4_16FusionBwdAdapterINS4_13DefaultFusionEEEJEEENS4_17FmhaBwdEpilogueKVIS6_fNS8_IJNS9_ILi64EEESB_SA_EEEEENS2_23TileSchedulerBwdAdapterINS2_23IndividualTileSchedulerEEEJEEEEEvNT_6ParamsE,"aw",@nobits
	.sectionflags	@""
	.align	16
	.zero		1024


//--------------------- .nv.shared.reserved.0     --------------------------
	.section	.nv.shared.reserved.0,"aw",@nobits
	.weak		__nv_reservedSMEM_offset_0_alias
	.size		__nv_reservedSMEM_offset_0_alias, 0, 0
	.other		__nv_reservedSMEM_offset_0_alias,@"STO_CUDA_RESERVED_SHARED STV_DEFAULT"
__nv_reservedSMEM_offset_0_alias:
	.zero		0


//--------------------- .nv.global                --------------------------
	.section	.nv.global,"aw",@nobits
.nv.global:
	.type		_ZN39_INTERNAL_2bcaa2d1_4_k_cu_35839cfc_37424cute1_E,@object
	.size		_ZN39_INTERNAL_2bcaa2d1_4_k_cu_35839cfc_37424cute1_E,(_ZN39_INTERNAL_2bcaa2d1_4_k_cu_35839cfc_37424cuda3std3__45__cpo6cbeginE - _ZN39_INTERNAL_2bcaa2d1_4_k_cu_35839cfc_37424cute1_E)
_ZN39_INTERNAL_2bcaa2d1_4_k_cu_35839cfc_37424cute1_E:
	.zero		1
	.type		_ZN39_INTERNAL_2bcaa2d1_4_k_cu_35839cfc_37424cuda3std3__45__cpo6cbeginE,@object
	.size		_ZN39_INTERNAL_2bcaa2d1_4_k_cu_35839cfc_37424cuda3std3__45__cpo6cbeginE,(_ZN39_INTERNAL_2bcaa2d1_4_k_cu_35839cfc_37424cuda3std3__48in_placeE - _ZN39_INTERNAL_2bcaa2d1_4_k_cu_35839cfc_37424cuda3std3__45__cpo6cbeginE)
_ZN39_INTERNAL_2bcaa2d1_4_k_cu_35839cfc_37424cuda3std3__45__cpo6cbeginE:
	.zero		1
	.type		_ZN39_INTERNAL_2bcaa2d1_4_k_cu_35839cfc_37424cuda3std3__48in_placeE,@object
	.size		_ZN39_INTERNAL_2bcaa2d1_4_k_cu_35839cfc_37424cuda3std3__48in_placeE,(_ZN39_INTERNAL_2bcaa2d1_4_k_cu_35839cfc_37424cuda3std6ranges3__45__cpo9iter_moveE - _ZN39_INTERNAL_2bcaa2d1_4_k_cu_35839cfc_37424cuda3std3__48in_placeE)
_ZN39_INTERNAL_2bcaa2d1_4_k_cu_35839cfc_37424cuda3std3__48in_placeE:
	.zero		1
	.type		_ZN39_INTERNAL_2bcaa2d1_4_k_cu_35839cfc_37424cuda3std6ranges3__45__cpo9iter_moveE,@object
	.size		_ZN39_INTERNAL_2bcaa2d1_4_k_cu_35839cfc_37424cuda3std6ranges3__45__cpo9iter_moveE,(_ZN39_INTERNAL_2bcaa2d1_4_k_cu_35839cfc_37424cuda3std3__45__cpo5beginE - _ZN39_INTERNAL_2bcaa2d1_4_k_cu_35839cfc_37424cuda3std6ranges3__45__cpo9iter_moveE)
_ZN39_INTERNAL_2bcaa2d1_4_k_cu_35839cfc_37424cuda3std6ranges3__45__cpo9iter_moveE:
	.zero		1
	.type		_ZN39_INTERNAL_2bcaa2d1_4_k_cu_35839cfc_37424cuda3std3__45__cpo5beginE,@object
	.size		_ZN39_INTERNAL_2bcaa2d1_4_k_cu_35839cfc_37424cuda3std3__45__cpo5beginE,(_ZN39_INTERNAL_2bcaa2d1_4_k_cu_35839cfc_37424cuda3std3__441_GLOBAL__N__2bcaa2d1_4_k_cu_35839cfc_37426ignoreE - _ZN39_INTERNAL_2bcaa2d1_4_k_cu_35839cfc_37424cuda3std3__45__cpo5beginE)
_ZN39_INTERNAL_2bcaa2d1_4_k_cu_35839cfc_37424cuda3std3__45__cpo5beginE:
	.zero		1
	.type		_ZN39_INTERNAL_2bcaa2d1_4_k_cu_35839cfc_37424cuda3std3__441_GLOBAL__N__2bcaa2d1_4_k_cu_35839cfc_37426ignoreE,@object
	.size		_ZN39_INTERNAL_2bcaa2d1_4_k_cu_35839cfc_37424cuda3std3__441_GLOBAL__N__2bcaa2d1_4_k_cu_35839cfc_37426ignoreE,(_ZN39_INTERNAL_2bcaa2d1_4_k_cu_35839cfc_37424cute7productE - _ZN39_INTERNAL_2bcaa2d1_4_k_cu_35839cfc_37424cuda3std3__441_GLOBAL__N__2bcaa2d1_4_k_cu_35839cfc_37426ignoreE)
_ZN39_INTERNAL_2bcaa2d1_4_k_cu_35839cfc_37424cuda3std3__441_GLOBAL__N__2bcaa2d1_4_k_cu_35839cfc_37426ignoreE:
	.zero		1
	.type		_ZN39_INTERNAL_2bcaa2d1_4_k_cu_35839cfc_37424cute7productE,@object
	.size		_ZN39_INTERNAL_2bcaa2d1_4_k_cu_35839cfc_37424cute7productE,(_ZN39_INTERNAL_2bcaa2d1_4_k_cu_35839cfc_37424cuda3std3__45__cpo3endE - _ZN39_INTERNAL_2bcaa2d1_4_k_cu_35839cfc_37424cute7productE)
_ZN39_INTERNAL_2bcaa2d1_4_k_cu_35839cfc_37424cute7productE:
	.zero		1
	.type		_ZN39_INTERNAL_2bcaa2d1_4_k_cu_35839cfc_37424cuda3std3__45__cpo3endE,@object
	.size		_ZN39_INTERNAL_2bcaa2d1_4_k_cu_35839cfc_37424cuda3std3__45__cpo3endE,(_ZN39_INTERNAL_2bcaa2d1_4_k_cu_35839cfc_37424cuda3std3__419piecewise_constructE - _ZN39_INTERNAL_2bcaa2d1_4_k_cu_35839cfc_37424cuda3std3__45__cpo3endE)
_ZN39_INTERNAL_2bcaa2d1_4_k_cu_35839cfc_37424cuda3std3__45__cpo3endE:
	.zero		1
	.type		_ZN39_INTERNAL_2bcaa2d1_4_k_cu_35839cfc_37424cuda3std3__419piecewise_constructE,@object
	.size		_ZN39_INTERNAL_2bcaa2d1_4_k_cu_35839cfc_37424cuda3std3__419piecewise_constructE,(_ZN39_INTERNAL_2bcaa2d1_4_k_cu_35839cfc_37424cuda3std3__45__cpo4cendE - _ZN39_INTERNAL_2bcaa2d1_4_k_cu_35839cfc_37424cuda3std3__419piecewise_constructE)
_ZN39_INTERNAL_2bcaa2d1_4_k_cu_35839cfc_37424cuda3std3__419piecewise_constructE:
	.zero		1
	.type		_ZN39_INTERNAL_2bcaa2d1_4_k_cu_35839cfc_37424cuda3std3__45__cpo4cendE,@object
	.size		_ZN39_INTERNAL_2bcaa2d1_4_k_cu_35839cfc_37424cuda3std3__45__cpo4cendE,(_ZN39_INTERNAL_2bcaa2d1_4_k_cu_35839cfc_37424cuda3std6ranges3__45__cpo4swapE - _ZN39_INTERNAL_2bcaa2d1_4_k_cu_35839cfc_37424cuda3std3__45__cpo4cendE)
_ZN39_INTERNAL_2bcaa2d1_4_k_cu_35839cfc_37424cuda3std3__45__cpo4cendE:
	.zero		1
	.type		_ZN39_INTERNAL_2bcaa2d1_4_k_cu_35839cfc_37424cuda3std6ranges3__45__cpo4swapE,@object
	.size		_ZN39_INTERNAL_2bcaa2d1_4_k_cu_35839cfc_37424cuda3std6ranges3__45__cpo4swapE,(.L_9 - _ZN39_INTERNAL_2bcaa2d1_4_k_cu_35839cfc_37424cuda3std6ranges3__45__cpo4swapE)
_ZN39_INTERNAL_2bcaa2d1_4_k_cu_35839cfc_37424cuda3std6ranges3__45__cpo4swapE:
	.zero		1
.L_9:


//--------------------- .nv.constant0._ZN7cutlass13device_kernelINS_4fmha6kernel28FmhaKernelTmaWarpSpecializedINS1_10collective33FmhaBwdMainloopTmaWarpSpecializedINS_6half_tEfN4cute5tupleIJNS7_1CILi128EEESA_NS9_ILi48EEEEEENS4_16FusionBwdAdapterINS4_13DefaultFusionEEEJEEENS4_17FmhaBwdEpilogueKVIS6_fNS8_IJNS9_ILi64EEESB_SA_EEEEENS2_23TileSchedulerBwdAdapterINS2_23IndividualTileSchedulerEEEJEEEEEvNT_6ParamsE --------------------------
	.section	.nv.constant0._ZN7cutlass13device_kernelINS_4fmha6kernel28FmhaKernelTmaWarpSpecializedINS1_10collective33FmhaBwdMainloopTmaWarpSpecializedINS_6half_tEfN4cute5tupleIJNS7_1CILi128EEESA_NS9_ILi48EEEEEENS4_16FusionBwdAdapterINS4_13DefaultFusionEEEJEEENS4_17FmhaBwdEpilogueKVIS6_fNS8_IJNS9_ILi64EEESB_SA_EEEEENS2_23TileSchedulerBwdAdapterINS2_23IndividualTileSchedulerEEEJEEEEEvNT_6ParamsE,"a",@progbits
	.sectionflags	@""
	.align	4
.nv.constant0._ZN7cutlass13device_kernelINS_4fmha6kernel28FmhaKernelTmaWarpSpecializedINS1_10collective33FmhaBwdMainloopTmaWarpSpecializedINS_6half_tEfN4cute5tupleIJNS7_1CILi128EEESA_NS9_ILi48EEEEEENS4_16FusionBwdAdapterINS4_13DefaultFusionEEEJEEENS4_17FmhaBwdEpilogueKVIS6_fNS8_IJNS9_ILi64EEESB_SA_EEEEENS2_23TileSchedulerBwdAdapterINS2_23IndividualTileSchedulerEEEJEEEEEvNT_6ParamsE:
	.zero		4352


//--------------------- SYMBOLS --------------------------

	.type		.nv.reservedSmem.offset0,@object
	.size		.nv.reservedSmem.offset0,0x4
	.type		__assertfail,@function
